	.headerflags	@"EF_CUDA_TEXMODE_UNIFIED EF_CUDA_64BIT_ADDRESS EF_CUDA_SM75 EF_CUDA_VIRTUAL_SM(EF_CUDA_SM75)"
	.elftype	@"ET_EXEC"


//--------------------- .nv.info                  --------------------------
	.section	.nv.info,"",@"SHT_CUDA_INFO"
	.align	4


	//----- nvinfo : EIATTR_REGCOUNT
	.align		4
        /*0000*/ 	.byte	0x04, 0x2f
        /*0002*/ 	.short	(.L_26 - .L_25)
	.align		4
.L_25:
        /*0004*/ 	.word	index@(subComputation)
        /*0008*/ 	.word	0x0000004a


	//----- nvinfo : EIATTR_MAX_STACK_SIZE
	.align		4
.L_26:
        /*000c*/ 	.byte	0x04, 0x23
        /*000e*/ 	.short	(.L_28 - .L_27)
	.align		4
.L_27:
        /*0010*/ 	.word	index@($subComputation$__cuda_sm3x_div_rn_noftz_f32_slowpath)
        /*0014*/ 	.word	0x00000000


	//----- nvinfo : EIATTR_MIN_STACK_SIZE
	.align		4
.L_28:
        /*0018*/ 	.byte	0x04, 0x12
        /*001a*/ 	.short	(.L_30 - .L_29)
	.align		4
.L_29:
        /*001c*/ 	.word	index@($subComputation$__cuda_sm3x_div_rn_noftz_f32_slowpath)
        /*0020*/ 	.word	0x00000000


	//----- nvinfo : EIATTR_FRAME_SIZE
	.align		4
.L_30:
        /*0024*/ 	.byte	0x04, 0x11
        /*0026*/ 	.short	(.L_32 - .L_31)
	.align		4
.L_31:
        /*0028*/ 	.word	index@($subComputation$__cuda_sm3x_div_rn_noftz_f32_slowpath)
        /*002c*/ 	.word	0x00000000


	//----- nvinfo : EIATTR_MAX_STACK_SIZE
	.align		4
.L_32:
        /*0030*/ 	.byte	0x04, 0x23
        /*0032*/ 	.short	(.L_34 - .L_33)
	.align		4
.L_33:
        /*0034*/ 	.word	index@($subComputation$__cuda_sm3x_div_rn_noftz_f32)
        /*0038*/ 	.word	0x00000000


	//----- nvinfo : EIATTR_MIN_STACK_SIZE
	.align		4
.L_34:
        /*003c*/ 	.byte	0x04, 0x12
        /*003e*/ 	.short	(.L_36 - .L_35)
	.align		4
.L_35:
        /*0040*/ 	.word	index@($subComputation$__cuda_sm3x_div_rn_noftz_f32)
        /*0044*/ 	.word	0x00000000


	//----- nvinfo : EIATTR_FRAME_SIZE
	.align		4
.L_36:
        /*0048*/ 	.byte	0x04, 0x11
        /*004a*/ 	.short	(.L_38 - .L_37)
	.align		4
.L_37:
        /*004c*/ 	.word	index@($subComputation$__cuda_sm3x_div_rn_noftz_f32)
        /*0050*/ 	.word	0x00000000


	//----- nvinfo : EIATTR_MAX_STACK_SIZE
	.align		4
.L_38:
        /*0054*/ 	.byte	0x04, 0x23
        /*0056*/ 	.short	(.L_40 - .L_39)
	.align		4
.L_39:
        /*0058*/ 	.word	index@(subComputation)
        /*005c*/ 	.word	0x00000000


	//----- nvinfo : EIATTR_MIN_STACK_SIZE
	.align		4
.L_40:
        /*0060*/ 	.byte	0x04, 0x12
        /*0062*/ 	.short	(.L_42 - .L_41)
	.align		4
.L_41:
        /*0064*/ 	.word	index@(subComputation)
        /*0068*/ 	.word	0x00000030


	//----- nvinfo : EIATTR_FRAME_SIZE
	.align		4
.L_42:
        /*006c*/ 	.byte	0x04, 0x11
        /*006e*/ 	.short	(.L_44 - .L_43)
	.align		4
.L_43:
        /*0070*/ 	.word	index@(subComputation)
        /*0074*/ 	.word	0x00000030
.L_44:


//--------------------- .nv.info.subComputation   --------------------------
	.section	.nv.info.subComputation,"",@"SHT_CUDA_INFO"
	.align	4


	//----- nvinfo : EIATTR_SW_WAR
	.align		4
        /*0000*/ 	.byte	0x04, 0x36
        /*0002*/ 	.short	(.L_46 - .L_45)
.L_45:
        /*0004*/ 	.word	0x00000001


	//----- nvinfo : EIATTR_CUDA_API_VERSION
	.align		4
.L_46:
        /*0008*/ 	.byte	0x04, 0x37
        /*000a*/ 	.short	(.L_48 - .L_47)
.L_47:
        /*000c*/ 	.word	0x0000006f


	//----- nvinfo : EIATTR_PARAM_CBANK
	.align		4
.L_48:
        /*0010*/ 	.byte	0x04, 0x0a
        /*0012*/ 	.short	(.L_50 - .L_49)
	.align		4
.L_49:
        /*0014*/ 	.word	index@(.nv.constant0.subComputation)
        /*0018*/ 	.short	0x0160
        /*001a*/ 	.short	0x006c


	//----- nvinfo : EIATTR_CBANK_PARAM_SIZE
	.align		4
.L_50:
        /*001c*/ 	.byte	0x03, 0x19
        /*001e*/ 	.short	0x006c


	//----- nvinfo : EIATTR_KPARAM_INFO
	.align		4
        /*0020*/ 	.byte	0x04, 0x17
        /*0022*/ 	.short	(.L_52 - .L_51)
.L_51:
        /*0024*/ 	.word	0x00000000
        /*0028*/ 	.short	0x000f
        /*002a*/ 	.short	0x0068
        /*002c*/ 	.byte	0x00, 0xf0, 0x11, 0x00


	//----- nvinfo : EIATTR_KPARAM_INFO
	.align		4
.L_52:
        /*0030*/ 	.byte	0x04, 0x17
        /*0032*/ 	.short	(.L_54 - .L_53)
.L_53:
        /*0034*/ 	.word	0x00000000
        /*0038*/ 	.short	0x000e
        /*003a*/ 	.short	0x0064
        /*003c*/ 	.byte	0x00, 0xf0, 0x11, 0x00


	//----- nvinfo : EIATTR_KPARAM_INFO
	.align		4
.L_54:
        /*0040*/ 	.byte	0x04, 0x17
        /*0042*/ 	.short	(.L_56 - .L_55)
.L_55:
        /*0044*/ 	.word	0x00000000
        /*0048*/ 	.short	0x000d
        /*004a*/ 	.short	0x0060
        /*004c*/ 	.byte	0x00, 0xf0, 0x11, 0x00


	//----- nvinfo : EIATTR_KPARAM_INFO
	.align		4
.L_56:
        /*0050*/ 	.byte	0x04, 0x17
        /*0052*/ 	.short	(.L_58 - .L_57)
.L_57:
        /*0054*/ 	.word	0x00000000
        /*0058*/ 	.short	0x000c
        /*005a*/ 	.short	0x005c
        /*005c*/ 	.byte	0x00, 0xf0, 0x11, 0x00


	//----- nvinfo : EIATTR_KPARAM_INFO
	.align		4
.L_58:
        /*0060*/ 	.byte	0x04, 0x17
        /*0062*/ 	.short	(.L_60 - .L_59)
.L_59:
        /*0064*/ 	.word	0x00000000
        /*0068*/ 	.short	0x000b
        /*006a*/ 	.short	0x0058
        /*006c*/ 	.byte	0x00, 0xf0, 0x11, 0x00


	//----- nvinfo : EIATTR_KPARAM_INFO
	.align		4
.L_60:
        /*0070*/ 	.byte	0x04, 0x17
        /*0072*/ 	.short	(.L_62 - .L_61)
.L_61:
        /*0074*/ 	.word	0x00000000
        /*0078*/ 	.short	0x000a
        /*007a*/ 	.short	0x0050
        /*007c*/ 	.byte	0x00, 0xf0, 0x21, 0x00


	//----- nvinfo : EIATTR_KPARAM_INFO
	.align		4
.L_62:
        /*0080*/ 	.byte	0x04, 0x17
        /*0082*/ 	.short	(.L_64 - .L_63)
.L_63:
        /*0084*/ 	.word	0x00000000
        /*0088*/ 	.short	0x0009
        /*008a*/ 	.short	0x0048
        /*008c*/ 	.byte	0x00, 0xf0, 0x21, 0x00


	//----- nvinfo : EIATTR_KPARAM_INFO
	.align		4
.L_64:
        /*0090*/ 	.byte	0x04, 0x17
        /*0092*/ 	.short	(.L_66 - .L_65)
.L_65:
        /*0094*/ 	.word	0x00000000
        /*0098*/ 	.short	0x0008
        /*009a*/ 	.short	0x0040
        /*009c*/ 	.byte	0x00, 0xf0, 0x21, 0x00


	//----- nvinfo : EIATTR_KPARAM_INFO
	.align		4
.L_66:
        /*00a0*/ 	.byte	0x04, 0x17
        /*00a2*/ 	.short	(.L_68 - .L_67)
.L_67:
        /*00a4*/ 	.word	0x00000000
        /*00a8*/ 	.short	0x0007
        /*00aa*/ 	.short	0x0038
        /*00ac*/ 	.byte	0x00, 0xf0, 0x21, 0x00


	//----- nvinfo : EIATTR_KPARAM_INFO
	.align		4
.L_68:
        /*00b0*/ 	.byte	0x04, 0x17
        /*00b2*/ 	.short	(.L_70 - .L_69)
.L_69:
        /*00b4*/ 	.word	0x00000000
        /*00b8*/ 	.short	0x0006
        /*00ba*/ 	.short	0x0030
        /*00bc*/ 	.byte	0x00, 0xf0, 0x21, 0x00


	//----- nvinfo : EIATTR_KPARAM_INFO
	.align		4
.L_70:
        /*00c0*/ 	.byte	0x04, 0x17
        /*00c2*/ 	.short	(.L_72 - .L_71)
.L_71:
        /*00c4*/ 	.word	0x00000000
        /*00c8*/ 	.short	0x0005
        /*00ca*/ 	.short	0x0028
        /*00cc*/ 	.byte	0x00, 0xf0, 0x21, 0x00


	//----- nvinfo : EIATTR_KPARAM_INFO
	.align		4
.L_72:
        /*00d0*/ 	.byte	0x04, 0x17
        /*00d2*/ 	.short	(.L_74 - .L_73)
.L_73:
        /*00d4*/ 	.word	0x00000000
        /*00d8*/ 	.short	0x0004
        /*00da*/ 	.short	0x0020
        /*00dc*/ 	.byte	0x00, 0xf0, 0x21, 0x00


	//----- nvinfo : EIATTR_KPARAM_INFO
	.align		4
.L_74:
        /*00e0*/ 	.byte	0x04, 0x17
        /*00e2*/ 	.short	(.L_76 - .L_75)
.L_75:
        /*00e4*/ 	.word	0x00000000
        /*00e8*/ 	.short	0x0003
        /*00ea*/ 	.short	0x0018
        /*00ec*/ 	.byte	0x00, 0xf0, 0x21, 0x00


	//----- nvinfo : EIATTR_KPARAM_INFO
	.align		4
.L_76:
        /*00f0*/ 	.byte	0x04, 0x17
        /*00f2*/ 	.short	(.L_78 - .L_77)
.L_77:
        /*00f4*/ 	.word	0x00000000
        /*00f8*/ 	.short	0x0002
        /*00fa*/ 	.short	0x0010
        /*00fc*/ 	.byte	0x00, 0xf0, 0x21, 0x00


	//----- nvinfo : EIATTR_KPARAM_INFO
	.align		4
.L_78:
        /*0100*/ 	.byte	0x04, 0x17
        /*0102*/ 	.short	(.L_80 - .L_79)
.L_79:
        /*0104*/ 	.word	0x00000000
        /*0108*/ 	.short	0x0001
        /*010a*/ 	.short	0x0008
        /*010c*/ 	.byte	0x00, 0xf0, 0x21, 0x00


	//----- nvinfo : EIATTR_KPARAM_INFO
	.align		4
.L_80:
        /*0110*/ 	.byte	0x04, 0x17
        /*0112*/ 	.short	(.L_82 - .L_81)
.L_81:
        /*0114*/ 	.word	0x00000000
        /*0118*/ 	.short	0x0000
        /*011a*/ 	.short	0x0000
        /*011c*/ 	.byte	0x00, 0xf0, 0x21, 0x00


	//----- nvinfo : EIATTR_MAXREG_COUNT
	.align		4
.L_82:
        /*0120*/ 	.byte	0x03, 0x1b
        /*0122*/ 	.short	0x00ff


	//----- nvinfo : EIATTR_EXTERNS
	.align		4
        /*0124*/ 	.byte	0x04, 0x0f
        /*0126*/ 	.short	(.L_84 - .L_83)


	//   ....[0]....
	.align		4
.L_83:
        /*0128*/ 	.word	index@(vprintf)


	//----- nvinfo : EIATTR_EXIT_INSTR_OFFSETS
	.align		4
.L_84:
        /*012c*/ 	.byte	0x04, 0x1c
        /*012e*/ 	.short	(.L_86 - .L_85)


	//   ....[0]....
.L_85:
        /*0130*/ 	.word	0x00004890


	//   ....[1]....
        /*0134*/ 	.word	0x00004980


	//----- nvinfo : EIATTR_CRS_STACK_SIZE
	.align		4
.L_86:
        /*0138*/ 	.byte	0x04, 0x1e
        /*013a*/ 	.short	(.L_88 - .L_87)
.L_87:
        /*013c*/ 	.word	0x00000000
.L_88:


//--------------------- .nv.rel.action            --------------------------
	.section	.nv.rel.action,"",@"SHT_CUDA_RELOCINFO"
	.align	8
	.sectionentsize	8
        /*0000*/ 	.byte	0x4b, 0x00, 0x00, 0x00, 0x00, 0x00, 0x00, 0x00, 0x00, 0x02, 0x02, 0x08, 0x10, 0x0a, 0x2f, 0x22
        /* <DEDUP_REMOVED lines=12> */


//--------------------- .nv.constant0.subComputation --------------------------
	.section	.nv.constant0.subComputation,"a",@progbits
	.align	4
.nv.constant0.subComputation:
	.zero		460


//--------------------- .text.subComputation      --------------------------
	.section	.text.subComputation,"ax",@progbits
	.sectionflags	@"SHF_BARRIERS=1"
	.sectioninfo	@"SHI_REGISTERS=74"
	.align	128
        .global         subComputation
        .type           subComputation,@function
        .size           subComputation,(.L_x_131 - subComputation)
        .other          subComputation,@"STO_CUDA_ENTRY STV_DEFAULT"
subComputation:
.text.subComputation:
[----:B------:R-:W-:-:S08]  /*0000*/  IMAD.MOV.U32 R1, RZ, RZ, c[0x0][0x28] ;  /* 0x00000a00ff017624 */ /* 0x000fd000078e00ff */
[----:B------:R-:W0:Y:S01]  /*0010*/  S2R R18, SR_CTAID.X ;  /* 0x0000000000127919 */ /* 0x000e220000002500 */
[----:B------:R-:W-:Y:S01]  /*0020*/  IADD3 R1, R1, -0x30, RZ ;  /* 0xffffffd001017810 */ /* 0x000fe20007ffe0ff */
[----:B------:R-:W-:Y:S01]  /*0030*/  BMOV.32.CLEAR RZ, B6 ;  /* 0x0000000006ff7355 */ /* 0x000fe20000100000 */
[----:B------:R-:W-:Y:S01]  /*0040*/  BSSY B6, `(.L_x_71) ;  /* 0x000034e000067945 */ /* 0x000fe20003800000 */
[----:B------:R-:W1:Y:S01]  /*0050*/  S2R R17, SR_TID.X ;  /* 0x0000000000117919 */ /* 0x000e620000002100 */
[----:B------:R-:W-:-:S05]  /*0060*/  IADD3 R22, P0, R1, c[0x0][0x20], RZ ;  /* 0x0000080001167a10 */ /* 0x000fca0007f1e0ff */
[----:B------:R-:W-:Y:S02]  /*0070*/  IMAD.X R2, RZ, RZ, c[0x0][0x24], P0 ;  /* 0x00000900ff027624 */ /* 0x000fe400000e06ff */
[----:B0-----:R-:W-:-:S04]  /*0080*/  IMAD R24, R18, c[0x0][0x0], RZ ;  /* 0x0000000012187a24 */ /* 0x001fc800078e02ff */
[----:B-1----:R-:W-:-:S05]  /*0090*/  IMAD.IADD R23, R24, 0x1, R17 ;  /* 0x0000000118177824 */ /* 0x002fca00078e0211 */
[----:B------:R-:W-:-:S04]  /*00a0*/  ISETP.NE.AND P1, PT, R23, RZ, PT ;  /* 0x000000ff1700720c */ /* 0x000fc80003f25270 */
[----:B------:R-:W-:-:S08]  /*00b0*/  P2R R0, PR, RZ, 0x2 ;  /* 0x00000002ff007803 */ /* 0x000fd00000000000 */
[----:B------:R-:W-:Y:S05]  /*00c0*/  @P1 BRA `(.L_x_61) ;  /* 0x0000345000001947 */ /* 0x000fea0003800000 */
[----:B------:R-:W-:Y:S01]  /*00d0*/  UMOV UR4, 32@lo($str) ;  /* 0x0000000000047882 */ /* 0x000fe20000000000 */
[----:B------:R-:W-:Y:S01]  /*00e0*/  CS2R R6, SRZ ;  /* 0x0000000000067805 */ /* 0x000fe2000001ff00 */
[----:B------:R-:W-:Y:S01]  /*00f0*/  UMOV UR5, 32@hi($str) ;  /* 0x0000000000057882 */ /* 0x000fe20000000000 */
[----:B------:R-:W-:Y:S01]  /*0100*/  IMAD.U32 R4, RZ, RZ, UR4 ;  /* 0x00000004ff047e24 */ /* 0x000fe2000f8e00ff */
[----:B------:R-:W-:Y:S01]  /*0110*/  MOV R20, 32@lo((subComputation + .L_x_0@srel)) ;  /* 0x0000000000147802 */ /* 0x000fe20000000f00 */
[----:B------:R-:W-:Y:S01]  /*0120*/  IMAD.U32 R5, RZ, RZ, UR5 ;  /* 0x00000005ff057e24 */ /* 0x000fe2000f8e00ff */
[----:B------:R-:W-:-:S08]  /*0130*/  MOV R21, 32@hi((subComputation + .L_x_0@srel)) ;  /* 0x0000000000157802 */ /* 0x000fd00000000f00 */
[----:B------:R-:W-:Y:S05]  /*0140*/  CALL.ABS.NOINC `(vprintf) ;  /* 0x0000000000007943 */ /* 0x000fea0003c00000 */
.L_x_0:
[----:B------:R-:W-:Y:S01]  /*0150*/  UMOV UR4, 32@lo($str$1) ;  /* 0x0000000000047882 */ /* 0x000fe20000000000 */
[----:B------:R-:W-:Y:S01]  /*0160*/  CS2R R6, SRZ ;  /* 0x0000000000067805 */ /* 0x000fe2000001ff00 */
[----:B------:R-:W-:Y:S01]  /*0170*/  UMOV UR5, 32@hi($str$1) ;  /* 0x0000000000057882 */ /* 0x000fe20000000000 */
[----:B------:R-:W-:Y:S01]  /*0180*/  MOV R4, UR4 ;  /* 0x0000000400047c02 */ /* 0x000fe20008000f00 */
[----:B------:R-:W-:Y:S01]  /*0190*/  IMAD.U32 R5, RZ, RZ, UR5 ;  /* 0x00000005ff057e24 */ /* 0x000fe2000f8e00ff */
[----:B------:R-:W-:-:S02]  /*01a0*/  MOV R20, 32@lo((subComputation + .L_x_1@srel)) ;  /* 0x0000000000147802 */ /* 0x000fc40000000f00 */
[----:B------:R-:W-:-:S08]  /*01b0*/  MOV R21, 32@hi((subComputation + .L_x_1@srel)) ;  /* 0x0000000000157802 */ /* 0x000fd00000000f00 */
[----:B------:R-:W-:Y:S05]  /*01c0*/  CALL.ABS.NOINC `(vprintf) ;  /* 0x0000000000007943 */ /* 0x000fea0003c00000 */
.L_x_1:
[----:B------:R-:W-:Y:S01]  /*01d0*/  IMAD.MOV.U32 R25, RZ, RZ, c[0x0][0x1bc] ;  /* 0x00006f00ff197624 */ /* 0x000fe200078e00ff */
[----:B------:R-:W-:-:S04]  /*01e0*/  PLOP3.LUT P1, PT, PT, PT, PT, 0x8, 0x0 ;  /* 0x000000000000781c */ /* 0x000fc80003f2e170 */
[----:B------:R-:W-:Y:S02]  /*01f0*/  ISETP.GE.AND P0, PT, R25, 0x1, PT ;  /* 0x000000011900780c */ /* 0x000fe40003f06270 */
[----:B------:R-:W-:Y:S02]  /*0200*/  P2R R16, PR, RZ, 0x2 ;  /* 0x00000002ff107803 */ /* 0x000fe40000000000 */
[----:B------:R-:W-:-:S08]  /*0210*/  P2R R0, PR, RZ, 0x1 ;  /* 0x00000001ff007803 */ /* 0x000fd00000000000 */
[----:B------:R-:W-:Y:S05]  /*0220*/  @!P0 BRA `(.L_x_72) ;  /* 0x0000070000008947 */ /* 0x000fea0003800000 */
[----:B------:R-:W-:Y:S01]  /*0230*/  LOP3.LUT R0, R25, 0x3, RZ, 0xc0, !PT ;  /* 0x0000000319007812 */ /* 0x000fe200078ec0ff */
[----:B------:R-:W-:-:S03]  /*0240*/  IMAD.MOV.U32 R26, RZ, RZ, RZ ;  /* 0x000000ffff1a7224 */ /* 0x000fc600078e00ff */
[----:B------:R-:W-:-:S12]  /*0250*/  ISETP.NE.AND P0, PT, R0, RZ, PT ;  /* 0x000000ff0000720c */ /* 0x000fd80003f05270 */
[----:B------:R-:W-:Y:S05]  /*0260*/  @!P0 BRA `(.L_x_73) ;  /* 0x0000030000008947 */ /* 0x000fea0003800000 */
[----:B------:R-:W-:-:S12]  /*0270*/  ISETP.NE.AND P0, PT, R0, 0x1, PT ;  /* 0x000000010000780c */ /* 0x000fd80003f05270 */
[----:B------:R-:W-:Y:S05]  /*0280*/  @!P0 BRA `(.L_x_74) ;  /* 0x000001f000008947 */ /* 0x000fea0003800000 */
[----:B------:R-:W-:-:S12]  /*0290*/  ISETP.NE.AND P0, PT, R0, 0x2, PT ;  /* 0x000000020000780c */ /* 0x000fd80003f05270 */
[----:B------:R-:W-:Y:S05]  /*02a0*/  @!P0 BRA `(.L_x_75) ;  /* 0x000000e000008947 */ /* 0x000fea0003800000 */
[----:B------:R-:W-:Y:S02]  /*02b0*/  ULDC.64 UR4, c[0x0][0x160] ;  /* 0x0000580000047ab9 */ /* 0x000fe40000000a00 */
[----:B------:R-:W2:Y:S01]  /*02c0*/  LDG.E.SYS R0, [UR4] ;  /* 0x00000004ff007981 */ /* 0x000ea2000c1ee900 */
[----:B------:R-:W-:Y:S01]  /*02d0*/  UMOV UR4, 32@lo($str$2) ;  /* 0x0000000000047882 */ /* 0x000fe20000000000 */
[----:B------:R-:W-:Y:S01]  /*02e0*/  IMAD.MOV.U32 R6, RZ, RZ, R22 ;  /* 0x000000ffff067224 */ /* 0x000fe200078e0016 */
[----:B------:R-:W-:Y:S01]  /*02f0*/  UMOV UR5, 32@hi($str$2) ;  /* 0x0000000000057882 */ /* 0x000fe20000000000 */
[----:B------:R-:W-:Y:S01]  /*0300*/  IMAD.MOV.U32 R7, RZ, RZ, R2 ;  /* 0x000000ffff077224 */ /* 0x000fe200078e0002 */
[----:B------:R-:W-:Y:S01]  /*0310*/  MOV R4, UR4 ;  /* 0x0000000400047c02 */ /* 0x000fe20008000f00 */
[----:B------:R-:W-:Y:S01]  /*0320*/  IMAD.U32 R5, RZ, RZ, UR5 ;  /* 0x00000005ff057e24 */ /* 0x000fe2000f8e00ff */
[----:B------:R-:W-:Y:S02]  /*0330*/  MOV R20, 32@lo((subComputation + .L_x_2@srel)) ;  /* 0x0000000000147802 */ /* 0x000fe40000000f00 */
[----:B------:R-:W-:Y:S01]  /*0340*/  MOV R21, 32@hi((subComputation + .L_x_2@srel)) ;  /* 0x0000000000157802 */ /* 0x000fe20000000f00 */
[----:B--2---:R-:W0:Y:S02]  /*0350*/  F2F.F64.F32 R8, R0 ;  /* 0x0000000000087310 */ /* 0x004e240000201800 */
[----:B0-----:R0:W-:Y:S05]  /*0360*/  STL.64 [R1], R8 ;  /* 0x0000000801007387 */ /* 0x0011ea0000100a00 */
[----:B0-----:R-:W-:Y:S05]  /*0370*/  CALL.ABS.NOINC `(vprintf) ;  /* 0x0000000000007943 */ /* 0x001fea0003c00000 */
.L_x_2:
[----:B------:R-:W-:-:S08]  /*0380*/  IMAD.MOV.U32 R26, RZ, RZ, 0x1 ;  /* 0x00000001ff1a7424 */ /* 0x000fd000078e00ff */
.L_x_75:
[----:B------:R-:W-:-:S04]  /*0390*/  IMAD.MOV.U32 R9, RZ, RZ, 0x4 ;  /* 0x00000004ff097424 */ /* 0x000fc800078e00ff */
[----:B------:R-:W-:-:S08]  /*03a0*/  IMAD.WIDE.U32 R8, R26, R9, c[0x0][0x160] ;  /* 0x000058001a087625 */ /* 0x000fd000078e0009 */
[----:B------:R-:W2:Y:S01]  /*03b0*/  LDG.E.SYS R8, [R8] ;  /* 0x0000000008087381 */ /* 0x000ea200001ee900 */
        /* <DEDUP_REMOVED lines=11> */
.L_x_3:
[----:B------:R-:W-:-:S08]  /*0470*/  IADD3 R26, R26, 0x1, RZ ;  /* 0x000000011a1a7810 */ /* 0x000fd00007ffe0ff */
.L_x_74:
[----:B------:R-:W-:-:S04]  /*0480*/  IMAD.MOV.U32 R9, RZ, RZ, 0x4 ;  /* 0x00000004ff097424 */ /* 0x000fc800078e00ff */
[----:B------:R-:W-:-:S08]  /*0490*/  IMAD.WIDE R8, R26, R9, c[0x0][0x160] ;  /* 0x000058001a087625 */ /* 0x000fd000078e0209 */
        /* <DEDUP_REMOVED lines=12> */
.L_x_4:
[----:B------:R-:W-:-:S08]  /*0560*/  IADD3 R26, R26, 0x1, RZ ;  /* 0x000000011a1a7810 */ /* 0x000fd00007ffe0ff */
.L_x_73:
[----:B------:R-:W-:Y:S01]  /*0570*/  ISETP.LT.AND P0, PT, RZ, c[0x0][0x1bc], PT ;  /* 0x00006f00ff007a0c */ /* 0x000fe20003f01270 */
[----:B------:R-:W-:-:S03]  /*0580*/  IMAD.MOV.U32 R0, RZ, RZ, c[0x0][0x1bc] ;  /* 0x00006f00ff007624 */ /* 0x000fc600078e00ff */
[----:B------:R-:W-:Y:S02]  /*0590*/  PLOP3.LUT P1, PT, P0, PT, PT, 0x80, 0x0 ;  /* 0x000000000000781c */ /* 0x000fe4000072f070 */
[----:B------:R-:W-:Y:S02]  /*05a0*/  ISETP.GE.U32.AND P0, PT, R0, 0x4, PT ;  /* 0x000000040000780c */ /* 0x000fe40003f06070 */
[----:B------:R-:W-:-:S10]  /*05b0*/  P2R R16, PR, RZ, 0x2 ;  /* 0x00000002ff107803 */ /* 0x000fd40000000000 */
[----:B------:R-:W-:Y:S05]  /*05c0*/  @!P0 BRA `(.L_x_72) ;  /* 0x0000036000008947 */ /* 0x000fea0003800000 */
[----:B------:R-:W-:-:S04]  /*05d0*/  IMAD.MOV.U32 R5, RZ, RZ, 0x4 ;  /* 0x00000004ff057424 */ /* 0x000fc800078e00ff */
[----:B------:R-:W-:-:S06]  /*05e0*/  IMAD.WIDE R4, R26, R5, c[0x0][0x160] ;  /* 0x000058001a047625 */ /* 0x000fcc00078e0205 */
[----:B------:R-:W-:Y:S02]  /*05f0*/  IMAD.MOV.U32 R28, RZ, RZ, R4 ;  /* 0x000000ffff1c7224 */ /* 0x000fe400078e0004 */
[----:B------:R-:W-:-:S08]  /*0600*/  IMAD.MOV.U32 R29, RZ, RZ, R5 ;  /* 0x000000ffff1d7224 */ /* 0x000fd000078e0005 */
.L_x_76:
[----:B------:R-:W2:Y:S01]  /*0610*/  LDG.E.SYS R0, [R28] ;  /* 0x000000001c007381 */ /* 0x000ea200001ee900 */
[----:B------:R-:W-:Y:S01]  /*0620*/  MOV R19, 32@lo($str$2) ;  /* 0x0000000000137802 */ /* 0x000fe20000000f00 */
[----:B------:R-:W-:Y:S01]  /*0630*/  IMAD.MOV.U32 R6, RZ, RZ, R22 ;  /* 0x000000ffff067224 */ /* 0x000fe200078e0016 */
[----:B------:R-:W-:Y:S02]  /*0640*/  MOV R16, 32@hi($str$2) ;  /* 0x0000000000107802 */ /* 0x000fe40000000f00 */
[----:B------:R-:W-:Y:S01]  /*0650*/  MOV R7, R2 ;  /* 0x0000000200077202 */ /* 0x000fe20000000f00 */
[----:B------:R-:W-:Y:S01]  /*0660*/  IMAD.MOV.U32 R4, RZ, RZ, R19 ;  /* 0x000000ffff047224 */ /* 0x000fe200078e0013 */
[----:B------:R-:W-:Y:S01]  /*0670*/  MOV R20, 32@lo((subComputation + .L_x_5@srel)) ;  /* 0x0000000000147802 */ /* 0x000fe20000000f00 */
[----:B------:R-:W-:Y:S01]  /*0680*/  IMAD.MOV.U32 R5, RZ, RZ, R16 ;  /* 0x000000ffff057224 */ /* 0x000fe200078e0010 */
[----:B------:R-:W-:Y:S01]  /*0690*/  MOV R21, 32@hi((subComputation + .L_x_5@srel)) ;  /* 0x0000000000157802 */ /* 0x000fe20000000f00 */
[----:B--2---:R-:W0:Y:S02]  /*06a0*/  F2F.F64.F32 R8, R0 ;  /* 0x0000000000087310 */ /* 0x004e240000201800 */
[----:B0-----:R0:W-:Y:S05]  /*06b0*/  STL.64 [R1], R8 ;  /* 0x0000000801007387 */ /* 0x0011ea0000100a00 */
[----:B0-----:R-:W-:Y:S05]  /*06c0*/  CALL.ABS.NOINC `(vprintf) ;  /* 0x0000000000007943 */ /* 0x001fea0003c00000 */
.L_x_5:
[----:B------:R-:W2:Y:S01]  /*06d0*/  LDG.E.SYS R0, [R28+0x4] ;  /* 0x000004001c007381 */ /* 0x000ea200001ee900 */
[----:B------:R-:W-:Y:S01]  /*06e0*/  IMAD.MOV.U32 R4, RZ, RZ, R19 ;  /* 0x000000ffff047224 */ /* 0x000fe200078e0013 */
        /* <DEDUP_REMOVED lines=8> */
.L_x_6:
[----:B------:R-:W2:Y:S01]  /*0770*/  LDG.E.SYS R0, [R28+0x8] ;  /* 0x000008001c007381 */ /* 0x000ea200001ee900 */
[----:B------:R-:W-:Y:S01]  /*0780*/  IMAD.MOV.U32 R4, RZ, RZ, R19 ;  /* 0x000000ffff047224 */ /* 0x000fe200078e0013 */
[----:B------:R-:W-:Y:S01]  /*0790*/  MOV R20, 32@lo((subComputation + .L_x_7@srel)) ;  /* 0x0000000000147802 */ /* 0x000fe20000000f00 */
[----:B------:R-:W-:Y:S01]  /*07a0*/  IMAD.MOV.U32 R5, RZ, RZ, R16 ;  /* 0x000000ffff057224 */ /* 0x000fe200078e0010 */
[----:B------:R-:W-:Y:S01]  /*07b0*/  MOV R21, 32@hi((subComputation + .L_x_7@srel)) ;  /* 0x0000000000157802 */ /* 0x000fe20000000f00 */
[----:B------:R-:W-:-:S02]  /*07c0*/  IMAD.MOV.U32 R6, RZ, RZ, R22 ;  /* 0x000000ffff067224 */ /* 0x000fc400078e0016 */
[----:B------:R-:W-:Y:S01]  /*07d0*/  IMAD.MOV.U32 R7, RZ, RZ, R2 ;  /* 0x000000ffff077224 */ /* 0x000fe200078e0002 */
[----:B--2---:R-:W0:Y:S02]  /*07e0*/  F2F.F64.F32 R8, R0 ;  /* 0x0000000000087310 */ /* 0x004e240000201800 */
[----:B0-----:R0:W-:Y:S05]  /*07f0*/  STL.64 [R1], R8 ;  /* 0x0000000801007387 */ /* 0x0011ea0000100a00 */
[----:B0-----:R-:W-:Y:S05]  /*0800*/  CALL.ABS.NOINC `(vprintf) ;  /* 0x0000000000007943 */ /* 0x001fea0003c00000 */
.L_x_7:
        /* <DEDUP_REMOVED lines=10> */
.L_x_8:
[----:B------:R-:W-:Y:S02]  /*08b0*/  IADD3 R26, R26, 0x4, RZ ;  /* 0x000000041a1a7810 */ /* 0x000fe40007ffe0ff */
[----:B------:R-:W-:-:S02]  /*08c0*/  IADD3 R28, P1, R28, 0x10, RZ ;  /* 0x000000101c1c7810 */ /* 0x000fc40007f3e0ff */
[----:B------:R-:W-:-:S03]  /*08d0*/  ISETP.GE.AND P0, PT, R26, c[0x0][0x1bc], PT ;  /* 0x00006f001a007a0c */ /* 0x000fc60003f06270 */
[----:B------:R-:W-:-:S09]  /*08e0*/  IMAD.X R29, RZ, RZ, R29, P1 ;  /* 0x000000ffff1d7224 */ /* 0x000fd200008e061d */
[----:B------:R-:W-:Y:S05]  /*08f0*/  @!P0 BRA `(.L_x_76) ;  /* 0xfffffd1000008947 */ /* 0x000fea000383ffff */
[----:B------:R-:W-:-:S04]  /*0900*/  ISETP.LT.AND P6, PT, RZ, c[0x0][0x1bc], PT ;  /* 0x00006f00ff007a0c */ /* 0x000fc80003fc1270 */
[----:B------:R-:W-:-:S04]  /*0910*/  PLOP3.LUT P0, PT, P6, PT, PT, 0x80, 0x0 ;  /* 0x000000000000781c */ /* 0x000fc8000370f070 */
[----:B------:R-:W-:-:S08]  /*0920*/  P2R R16, PR, RZ, 0x1 ;  /* 0x00000001ff107803 */ /* 0x000fd00000000000 */
.L_x_72:
[----:B------:R-:W-:Y:S01]  /*0930*/  MOV R27, 32@lo($str$3) ;  /* 0x00000000001b7802 */ /* 0x000fe20000000f00 */
[----:B------:R-:W-:Y:S01]  /*0940*/  CS2R R6, SRZ ;  /* 0x0000000000067805 */ /* 0x000fe2000001ff00 */
[----:B------:R-:W-:Y:S02]  /*0950*/  MOV R26, 32@hi($str$3) ;  /* 0x00000000001a7802 */ /* 0x000fe40000000f00 */
[----:B------:R-:W-:Y:S01]  /*0960*/  MOV R20, 32@lo((subComputation + .L_x_9@srel)) ;  /* 0x0000000000147802 */ /* 0x000fe20000000f00 */
[----:B------:R-:W-:Y:S01]  /*0970*/  IMAD.MOV.U32 R4, RZ, RZ, R27 ;  /* 0x000000ffff047224 */ /* 0x000fe200078e001b */
[----:B------:R-:W-:Y:S01]  /*0980*/  MOV R21, 32@hi((subComputation + .L_x_9@srel)) ;  /* 0x0000000000157802 */ /* 0x000fe20000000f00 */
[----:B------:R-:W-:-:S08]  /*0990*/  IMAD.MOV.U32 R5, RZ, RZ, R26 ;  /* 0x000000ffff057224 */ /* 0x000fd000078e001a */
[----:B------:R-:W-:Y:S05]  /*09a0*/  CALL.ABS.NOINC `(vprintf) ;  /* 0x0000000000007943 */ /* 0x000fea0003c00000 */
.L_x_9:
        /* <DEDUP_REMOVED lines=8> */
.L_x_10:
[----:B------:R-:W-:-:S12]  /*0a30*/  ISETP.NE.AND P6, PT, R16, RZ, PT ;  /* 0x000000ff1000720c */ /* 0x000fd80003fc5270 */
[----:B------:R-:W-:Y:S05]  /*0a40*/  @!P6 BRA `(.L_x_77) ;  /* 0x000006b00000e947 */ /* 0x000fea0003800000 */
[----:B------:R-:W-:Y:S02]  /*0a50*/  IMAD.MOV.U32 R0, RZ, RZ, c[0x0][0x1bc] ;  /* 0x00006f00ff007624 */ /* 0x000fe400078e00ff */
[----:B------:R-:W-:-:S03]  /*0a60*/  IMAD.MOV.U32 R28, RZ, RZ, RZ ;  /* 0x000000ffff1c7224 */ /* 0x000fc600078e00ff */
[----:B------:R-:W-:-:S04]  /*0a70*/  LOP3.LUT R0, R0, 0x3, RZ, 0xc0, !PT ;  /* 0x0000000300007812 */ /* 0x000fc800078ec0ff */
        /* <DEDUP_REMOVED lines=19> */
.L_x_11:
[----:B------:R-:W-:-:S08]  /*0bb0*/  IMAD.MOV.U32 R28, RZ, RZ, 0x1 ;  /* 0x00000001ff1c7424 */ /* 0x000fd000078e00ff */
.L_x_80:
        /* <DEDUP_REMOVED lines=14> */
.L_x_12:
[----:B------:R-:W-:-:S08]  /*0ca0*/  IADD3 R28, R28, 0x1, RZ ;  /* 0x000000011c1c7810 */ /* 0x000fd00007ffe0ff */
.L_x_79:
        /* <DEDUP_REMOVED lines=14> */
.L_x_13:
[----:B------:R-:W-:-:S08]  /*0d90*/  IADD3 R28, R28, 0x1, RZ ;  /* 0x000000011c1c7810 */ /* 0x000fd00007ffe0ff */
.L_x_78:
[----:B------:R-:W-:-:S05]  /*0da0*/  IMAD.MOV.U32 R0, RZ, RZ, c[0x0][0x1bc] ;  /* 0x00006f00ff007624 */ /* 0x000fca00078e00ff */
[----:B------:R-:W-:-:S12]  /*0db0*/  ISETP.GE.U32.AND P0, PT, R0, 0x4, PT ;  /* 0x000000040000780c */ /* 0x000fd80003f06070 */
[----:B------:R-:W-:Y:S05]  /*0dc0*/  @!P0 BRA `(.L_x_77) ;  /* 0x0000033000008947 */ /* 0x000fea0003800000 */
[----:B------:R-:W-:-:S04]  /*0dd0*/  IMAD.MOV.U32 R5, RZ, RZ, 0x4 ;  /* 0x00000004ff057424 */ /* 0x000fc800078e00ff */
[----:B------:R-:W-:-:S06]  /*0de0*/  IMAD.WIDE R4, R28, R5, c[0x0][0x168] ;  /* 0x00005a001c047625 */ /* 0x000fcc00078e0205 */
[----:B------:R-:W-:Y:S02]  /*0df0*/  IMAD.MOV.U32 R30, RZ, RZ, R4 ;  /* 0x000000ffff1e7224 */ /* 0x000fe400078e0004 */
[----:B------:R-:W-:-:S08]  /*0e00*/  IMAD.MOV.U32 R31, RZ, RZ, R5 ;  /* 0x000000ffff1f7224 */ /* 0x000fd000078e0005 */
.L_x_81:
        /* <DEDUP_REMOVED lines=12> */
.L_x_14:
        /* <DEDUP_REMOVED lines=10> */
.L_x_15:
        /* <DEDUP_REMOVED lines=10> */
.L_x_16:
        /* <DEDUP_REMOVED lines=10> */
.L_x_17:
[----:B------:R-:W-:Y:S02]  /*10b0*/  IADD3 R28, R28, 0x4, RZ ;  /* 0x000000041c1c7810 */ /* 0x000fe40007ffe0ff */
[----:B------:R-:W-:-:S02]  /*10c0*/  IADD3 R30, P1, R30, 0x10, RZ ;  /* 0x000000101e1e7810 */ /* 0x000fc40007f3e0ff */
[----:B------:R-:W-:-:S03]  /*10d0*/  ISETP.GE.AND P0, PT, R28, c[0x0][0x1bc], PT ;  /* 0x00006f001c007a0c */ /* 0x000fc60003f06270 */
[----:B------:R-:W-:-:S09]  /*10e0*/  IMAD.X R31, RZ, RZ, R31, P1 ;  /* 0x000000ffff1f7224 */ /* 0x000fd200008e061f */
[----:B------:R-:W-:Y:S05]  /*10f0*/  @!P0 BRA `(.L_x_81) ;  /* 0xfffffd1000008947 */ /* 0x000fea000383ffff */
.L_x_77:
[----:B------:R-:W-:Y:S01]  /*1100*/  IMAD.MOV.U32 R4, RZ, RZ, R27 ;  /* 0x000000ffff047224 */ /* 0x000fe200078e001b */
[----:B------:R-:W-:Y:S01]  /*1110*/  CS2R R6, SRZ ;  /* 0x0000000000067805 */ /* 0x000fe2000001ff00 */
[----:B------:R-:W-:Y:S01]  /*1120*/  IMAD.MOV.U32 R5, RZ, RZ, R26 ;  /* 0x000000ffff057224 */ /* 0x000fe200078e001a */
[----:B------:R-:W-:Y:S02]  /*1130*/  MOV R20, 32@lo((subComputation + .L_x_18@srel)) ;  /* 0x0000000000147802 */ /* 0x000fe40000000f00 */
[----:B------:R-:W-:-:S08]  /*1140*/  MOV R21, 32@hi((subComputation + .L_x_18@srel)) ;  /* 0x0000000000157802 */ /* 0x000fd00000000f00 */
[----:B------:R-:W-:Y:S05]  /*1150*/  CALL.ABS.NOINC `(vprintf) ;  /* 0x0000000000007943 */ /* 0x000fea0003c00000 */
.L_x_18:
        /* <DEDUP_REMOVED lines=8> */
.L_x_19:
[----:B------:R-:W-:Y:S02]  /*11e0*/  ISETP.GE.AND P6, PT, R25, 0x1, PT ;  /* 0x000000011900780c */ /* 0x000fe40003fc6270 */
[----:B------:R-:W-:-:S04]  /*11f0*/  PLOP3.LUT P0, PT, PT, PT, PT, 0x8, 0x0 ;  /* 0x000000000000781c */ /* 0x000fc80003f0e170 */
[----:B------:R-:W-:-:S06]  /*1200*/  P2R R16, PR, RZ, 0x1 ;  /* 0x00000001ff107803 */ /* 0x000fcc0000000000 */
        /* <DEDUP_REMOVED lines=23> */
.L_x_20:
[----:B------:R-:W-:-:S08]  /*1380*/  IMAD.MOV.U32 R28, RZ, RZ, 0x1 ;  /* 0x00000001ff1c7424 */ /* 0x000fd000078e00ff */
.L_x_85:
        /* <DEDUP_REMOVED lines=14> */
.L_x_21:
[----:B------:R-:W-:-:S08]  /*1470*/  IADD3 R28, R28, 0x1, RZ ;  /* 0x000000011c1c7810 */ /* 0x000fd00007ffe0ff */
.L_x_84:
        /* <DEDUP_REMOVED lines=14> */
.L_x_22:
[----:B------:R-:W-:-:S08]  /*1560*/  IADD3 R28, R28, 0x1, RZ ;  /* 0x000000011c1c7810 */ /* 0x000fd00007ffe0ff */
.L_x_83:
[----:B------:R-:W-:-:S05]  /*1570*/  IMAD.MOV.U32 R0, RZ, RZ, c[0x0][0x1bc] ;  /* 0x00006f00ff007624 */ /* 0x000fca00078e00ff */
[----:B------:R-:W-:-:S12]  /*1580*/  ISETP.GE.U32.AND P0, PT, R0, 0x4, PT ;  /* 0x000000040000780c */ /* 0x000fd80003f06070 */
[----:B------:R-:W-:Y:S05]  /*1590*/  @!P0 BRA `(.L_x_86) ;  /* 0x0000033000008947 */ /* 0x000fea0003800000 */
[----:B------:R-:W-:-:S04]  /*15a0*/  IMAD.MOV.U32 R5, RZ, RZ, 0x4 ;  /* 0x00000004ff057424 */ /* 0x000fc800078e00ff */
[----:B------:R-:W-:-:S06]  /*15b0*/  IMAD.WIDE R4, R28, R5, c[0x0][0x170] ;  /* 0x00005c001c047625 */ /* 0x000fcc00078e0205 */
[----:B------:R-:W-:Y:S02]  /*15c0*/  IMAD.MOV.U32 R30, RZ, RZ, R4 ;  /* 0x000000ffff1e7224 */ /* 0x000fe400078e0004 */
[----:B------:R-:W-:-:S08]  /*15d0*/  IMAD.MOV.U32 R31, RZ, RZ, R5 ;  /* 0x000000ffff1f7224 */ /* 0x000fd000078e0005 */
.L_x_87:
        /* <DEDUP_REMOVED lines=12> */
.L_x_23:
        /* <DEDUP_REMOVED lines=10> */
.L_x_24:
        /* <DEDUP_REMOVED lines=10> */
.L_x_25:
        /* <DEDUP_REMOVED lines=10> */
.L_x_26:
[----:B------:R-:W-:Y:S02]  /*1880*/  IADD3 R28, R28, 0x4, RZ ;  /* 0x000000041c1c7810 */ /* 0x000fe40007ffe0ff */
[----:B------:R-:W-:-:S02]  /*1890*/  IADD3 R30, P1, R30, 0x10, RZ ;  /* 0x000000101e1e7810 */ /* 0x000fc40007f3e0ff */
[----:B------:R-:W-:-:S03]  /*18a0*/  ISETP.GE.AND P0, PT, R28, c[0x0][0x1bc], PT ;  /* 0x00006f001c007a0c */ /* 0x000fc60003f06270 */
[----:B------:R-:W-:-:S09]  /*18b0*/  IMAD.X R31, RZ, RZ, R31, P1 ;  /* 0x000000ffff1f7224 */ /* 0x000fd200008e061f */
[----:B------:R-:W-:Y:S05]  /*18c0*/  @!P0 BRA `(.L_x_87) ;  /* 0xfffffd1000008947 */ /* 0x000fea000383ffff */
.L_x_86:
[----:B------:R-:W-:-:S04]  /*18d0*/  ISETP.LT.AND P0, PT, RZ, c[0x0][0x1bc], PT ;  /* 0x00006f00ff007a0c */ /* 0x000fc80003f01270 */
[----:B------:R-:W-:-:S08]  /*18e0*/  P2R R16, PR, RZ, 0x1 ;  /* 0x00000001ff107803 */ /* 0x000fd00000000000 */
.L_x_82:
[----:B------:R-:W-:Y:S01]  /*18f0*/  IMAD.MOV.U32 R4, RZ, RZ, R27 ;  /* 0x000000ffff047224 */ /* 0x000fe200078e001b */
[----:B------:R-:W-:Y:S01]  /*1900*/  CS2R R6, SRZ ;  /* 0x0000000000067805 */ /* 0x000fe2000001ff00 */
[----:B------:R-:W-:Y:S01]  /*1910*/  IMAD.MOV.U32 R5, RZ, RZ, R26 ;  /* 0x000000ffff057224 */ /* 0x000fe200078e001a */
[----:B------:R-:W-:Y:S02]  /*1920*/  MOV R20, 32@lo((subComputation + .L_x_27@srel)) ;  /* 0x0000000000147802 */ /* 0x000fe40000000f00 */
[----:B------:R-:W-:-:S08]  /*1930*/  MOV R21, 32@hi((subComputation + .L_x_27@srel)) ;  /* 0x0000000000157802 */ /* 0x000fd00000000f00 */
[----:B------:R-:W-:Y:S05]  /*1940*/  CALL.ABS.NOINC `(vprintf) ;  /* 0x0000000000007943 */ /* 0x000fea0003c00000 */
.L_x_27:
        /* <DEDUP_REMOVED lines=8> */
.L_x_28:
        /* <DEDUP_REMOVED lines=24> */
.L_x_29:
[----:B------:R-:W-:-:S08]  /*1b50*/  IMAD.MOV.U32 R28, RZ, RZ, 0x1 ;  /* 0x00000001ff1c7424 */ /* 0x000fd000078e00ff */
.L_x_91:
        /* <DEDUP_REMOVED lines=14> */
.L_x_30:
[----:B------:R-:W-:-:S08]  /*1c40*/  IADD3 R28, R28, 0x1, RZ ;  /* 0x000000011c1c7810 */ /* 0x000fd00007ffe0ff */
.L_x_90:
        /* <DEDUP_REMOVED lines=14> */
.L_x_31:
[----:B------:R-:W-:-:S08]  /*1d30*/  IADD3 R28, R28, 0x1, RZ ;  /* 0x000000011c1c7810 */ /* 0x000fd00007ffe0ff */
.L_x_89:
[----:B------:R-:W-:-:S05]  /*1d40*/  IMAD.MOV.U32 R0, RZ, RZ, c[0x0][0x1bc] ;  /* 0x00006f00ff007624 */ /* 0x000fca00078e00ff */
[----:B------:R-:W-:-:S12]  /*1d50*/  ISETP.GE.U32.AND P0, PT, R0, 0x4, PT ;  /* 0x000000040000780c */ /* 0x000fd80003f06070 */
[----:B------:R-:W-:Y:S05]  /*1d60*/  @!P0 BRA `(.L_x_88) ;  /* 0x0000033000008947 */ /* 0x000fea0003800000 */
[----:B------:R-:W-:-:S04]  /*1d70*/  IMAD.MOV.U32 R5, RZ, RZ, 0x4 ;  /* 0x00000004ff057424 */ /* 0x000fc800078e00ff */
[----:B------:R-:W-:-:S06]  /*1d80*/  IMAD.WIDE R4, R28, R5, c[0x0][0x178] ;  /* 0x00005e001c047625 */ /* 0x000fcc00078e0205 */
[----:B------:R-:W-:Y:S02]  /*1d90*/  IMAD.MOV.U32 R30, RZ, RZ, R4 ;  /* 0x000000ffff1e7224 */ /* 0x000fe400078e0004 */
[----:B------:R-:W-:-:S08]  /*1da0*/  IMAD.MOV.U32 R31, RZ, RZ, R5 ;  /* 0x000000ffff1f7224 */ /* 0x000fd000078e0005 */
.L_x_92:
        /* <DEDUP_REMOVED lines=12> */
.L_x_32:
        /* <DEDUP_REMOVED lines=10> */
.L_x_33:
        /* <DEDUP_REMOVED lines=10> */
.L_x_34:
        /* <DEDUP_REMOVED lines=10> */
.L_x_35:
[----:B------:R-:W-:Y:S02]  /*2050*/  IADD3 R28, R28, 0x4, RZ ;  /* 0x000000041c1c7810 */ /* 0x000fe40007ffe0ff */
[----:B------:R-:W-:-:S02]  /*2060*/  IADD3 R30, P1, R30, 0x10, RZ ;  /* 0x000000101e1e7810 */ /* 0x000fc40007f3e0ff */
[----:B------:R-:W-:-:S03]  /*2070*/  ISETP.GE.AND P0, PT, R28, c[0x0][0x1bc], PT ;  /* 0x00006f001c007a0c */ /* 0x000fc60003f06270 */
[----:B------:R-:W-:-:S09]  /*2080*/  IMAD.X R31, RZ, RZ, R31, P1 ;  /* 0x000000ffff1f7224 */ /* 0x000fd200008e061f */
[----:B------:R-:W-:Y:S05]  /*2090*/  @!P0 BRA `(.L_x_92) ;  /* 0xfffffd1000008947 */ /* 0x000fea000383ffff */
.L_x_88:
[----:B------:R-:W-:Y:S01]  /*20a0*/  IMAD.MOV.U32 R4, RZ, RZ, R27 ;  /* 0x000000ffff047224 */ /* 0x000fe200078e001b */
[----:B------:R-:W-:Y:S01]  /*20b0*/  CS2R R6, SRZ ;  /* 0x0000000000067805 */ /* 0x000fe2000001ff00 */
[----:B------:R-:W-:Y:S01]  /*20c0*/  IMAD.MOV.U32 R5, RZ, RZ, R26 ;  /* 0x000000ffff057224 */ /* 0x000fe200078e001a */
[----:B------:R-:W-:Y:S02]  /*20d0*/  MOV R20, 32@lo((subComputation + .L_x_36@srel)) ;  /* 0x0000000000147802 */ /* 0x000fe40000000f00 */
[----:B------:R-:W-:-:S08]  /*20e0*/  MOV R21, 32@hi((subComputation + .L_x_36@srel)) ;  /* 0x0000000000157802 */ /* 0x000fd00000000f00 */
[----:B------:R-:W-:Y:S05]  /*20f0*/  CALL.ABS.NOINC `(vprintf) ;  /* 0x0000000000007943 */ /* 0x000fea0003c00000 */
.L_x_36:
        /* <DEDUP_REMOVED lines=8> */
.L_x_37:
[----:B------:R-:W-:-:S12]  /*2180*/  ISETP.GE.AND P6, PT, R25, 0x1, PT ;  /* 0x000000011900780c */ /* 0x000fd80003fc6270 */
        /* <DEDUP_REMOVED lines=23> */
.L_x_38:
[----:B------:R-:W-:-:S08]  /*2300*/  IMAD.MOV.U32 R25, RZ, RZ, 0x1 ;  /* 0x00000001ff197424 */ /* 0x000fd000078e00ff */
.L_x_96:
        /* <DEDUP_REMOVED lines=14> */
.L_x_39:
[----:B------:R-:W-:-:S08]  /*23f0*/  IADD3 R25, R25, 0x1, RZ ;  /* 0x0000000119197810 */ /* 0x000fd00007ffe0ff */
.L_x_95:
        /* <DEDUP_REMOVED lines=14> */
.L_x_40:
[----:B------:R-:W-:-:S08]  /*24e0*/  IADD3 R25, R25, 0x1, RZ ;  /* 0x0000000119197810 */ /* 0x000fd00007ffe0ff */
.L_x_94:
[----:B------:R-:W-:-:S05]  /*24f0*/  IMAD.MOV.U32 R0, RZ, RZ, c[0x0][0x1bc] ;  /* 0x00006f00ff007624 */ /* 0x000fca00078e00ff */
[----:B------:R-:W-:-:S12]  /*2500*/  ISETP.GE.U32.AND P0, PT, R0, 0x4, PT ;  /* 0x000000040000780c */ /* 0x000fd80003f06070 */
[----:B------:R-:W-:Y:S05]  /*2510*/  @!P0 BRA `(.L_x_93) ;  /* 0x0000033000008947 */ /* 0x000fea0003800000 */
[----:B------:R-:W-:-:S04]  /*2520*/  IMAD.MOV.U32 R4, RZ, RZ, 0x4 ;  /* 0x00000004ff047424 */ /* 0x000fc800078e00ff */
[----:B------:R-:W-:-:S06]  /*2530*/  IMAD.WIDE R4, R25, R4, c[0x0][0x180] ;  /* 0x0000600019047625 */ /* 0x000fcc00078e0204 */
[----:B------:R-:W-:Y:S02]  /*2540*/  IMAD.MOV.U32 R28, RZ, RZ, R4 ;  /* 0x000000ffff1c7224 */ /* 0x000fe400078e0004 */
[----:B------:R-:W-:-:S08]  /*2550*/  IMAD.MOV.U32 R29, RZ, RZ, R5 ;  /* 0x000000ffff1d7224 */ /* 0x000fd000078e0005 */
.L_x_97:
        /* <DEDUP_REMOVED lines=12> */
.L_x_41:
        /* <DEDUP_REMOVED lines=10> */
.L_x_42:
        /* <DEDUP_REMOVED lines=10> */
.L_x_43:
        /* <DEDUP_REMOVED lines=10> */
.L_x_44:
[----:B------:R-:W-:Y:S02]  /*2800*/  IADD3 R25, R25, 0x4, RZ ;  /* 0x0000000419197810 */ /* 0x000fe40007ffe0ff */
[----:B------:R-:W-:-:S02]  /*2810*/  IADD3 R28, P1, R28, 0x10, RZ ;  /* 0x000000101c1c7810 */ /* 0x000fc40007f3e0ff */
[----:B------:R-:W-:-:S03]  /*2820*/  ISETP.GE.AND P0, PT, R25, c[0x0][0x1bc], PT ;  /* 0x00006f0019007a0c */ /* 0x000fc60003f06270 */
[----:B------:R-:W-:-:S09]  /*2830*/  IMAD.X R29, RZ, RZ, R29, P1 ;  /* 0x000000ffff1d7224 */ /* 0x000fd200008e061d */
[----:B------:R-:W-:Y:S05]  /*2840*/  @!P0 BRA `(.L_x_97) ;  /* 0xfffffd1000008947 */ /* 0x000fea000383ffff */
.L_x_93:
[----:B------:R-:W-:Y:S01]  /*2850*/  IMAD.MOV.U32 R4, RZ, RZ, R27 ;  /* 0x000000ffff047224 */ /* 0x000fe200078e001b */
[----:B------:R-:W-:Y:S01]  /*2860*/  CS2R R6, SRZ ;  /* 0x0000000000067805 */ /* 0x000fe2000001ff00 */
[----:B------:R-:W-:Y:S01]  /*2870*/  IMAD.MOV.U32 R5, RZ, RZ, R26 ;  /* 0x000000ffff057224 */ /* 0x000fe200078e001a */
[----:B------:R-:W-:Y:S02]  /*2880*/  MOV R20, 32@lo((subComputation + .L_x_45@srel)) ;  /* 0x0000000000147802 */ /* 0x000fe40000000f00 */
[----:B------:R-:W-:-:S08]  /*2890*/  MOV R21, 32@hi((subComputation + .L_x_45@srel)) ;  /* 0x0000000000157802 */ /* 0x000fd00000000f00 */
[----:B------:R-:W-:Y:S05]  /*28a0*/  CALL.ABS.NOINC `(vprintf) ;  /* 0x0000000000007943 */ /* 0x000fea0003c00000 */
.L_x_45:
        /* <DEDUP_REMOVED lines=8> */
.L_x_46:
[----:B------:R-:W-:-:S05]  /*2930*/  IMAD.MOV.U32 R0, RZ, RZ, 0x1 ;  /* 0x00000001ff007424 */ /* 0x000fca00078e00ff */
[----:B------:R-:W-:-:S12]  /*2940*/  ISETP.LE.AND P0, PT, R0, c[0x0][0x1c0], PT ;  /* 0x0000700000007a0c */ /* 0x000fd80003f03270 */
        /* <DEDUP_REMOVED lines=15> */
[----:B------:R-:W-:Y:S01]  /*2a40*/  MOV R7, R2 ;  /* 0x0000000200077202 */ /* 0x000fe20000000f00 */
[----:B------:R-:W-:Y:S01]  /*2a50*/  IMAD.U32 R4, RZ, RZ, UR4 ;  /* 0x00000004ff047e24 */ /* 0x000fe2000f8e00ff */
[----:B------:R-:W-:Y:S01]  /*2a60*/  MOV R20, 32@lo((subComputation + .L_x_47@srel)) ;  /* 0x0000000000147802 */ /* 0x000fe20000000f00 */
[----:B------:R-:W-:Y:S01]  /*2a70*/  IMAD.U32 R5, RZ, RZ, UR5 ;  /* 0x00000005ff057e24 */ /* 0x000fe2000f8e00ff */
[----:B------:R-:W-:Y:S01]  /*2a80*/  MOV R21, 32@hi((subComputation + .L_x_47@srel)) ;  /* 0x0000000000157802 */ /* 0x000fe20000000f00 */
[----:B--2---:R-:W0:Y:S02]  /*2a90*/  F2F.F64.F32 R8, R0 ;  /* 0x0000000000087310 */ /* 0x004e240000201800 */
[----:B0-----:R0:W-:Y:S05]  /*2aa0*/  STL.64 [R1], R8 ;  /* 0x0000000801007387 */ /* 0x0011ea0000100a00 */
[----:B0-----:R-:W-:Y:S05]  /*2ab0*/  CALL.ABS.NOINC `(vprintf) ;  /* 0x0000000000007943 */ /* 0x001fea0003c00000 */
.L_x_47:
[----:B------:R-:W-:-:S08]  /*2ac0*/  IMAD.MOV.U32 R25, RZ, RZ, 0x1 ;  /* 0x00000001ff197424 */ /* 0x000fd000078e00ff */
.L_x_101:
[----:B------:R-:W-:-:S04]  /*2ad0*/  IMAD.MOV.U32 R8, RZ, RZ, 0x4 ;  /* 0x00000004ff087424 */ /* 0x000fc800078e00ff */
[----:B------:R-:W-:-:S08]  /*2ae0*/  IMAD.WIDE.U32 R8, R25, R8, c[0x0][0x188] ;  /* 0x0000620019087625 */ /* 0x000fd000078e0008 */
[----:B------:R-:W2:Y:S01]  /*2af0*/  LDG.E.SYS R8, [R8] ;  /* 0x0000000008087381 */ /* 0x000ea200001ee900 */
        /* <DEDUP_REMOVED lines=11> */
.L_x_48:
[----:B------:R-:W-:-:S08]  /*2bb0*/  IADD3 R25, R25, 0x1, RZ ;  /* 0x0000000119197810 */ /* 0x000fd00007ffe0ff */
.L_x_100:
        /* <DEDUP_REMOVED lines=14> */
.L_x_49:
[----:B------:R-:W-:-:S08]  /*2ca0*/  IADD3 R25, R25, 0x1, RZ ;  /* 0x0000000119197810 */ /* 0x000fd00007ffe0ff */
.L_x_99:
[----:B------:R-:W-:-:S05]  /*2cb0*/  IMAD.MOV.U32 R0, RZ, RZ, c[0x0][0x1c0] ;  /* 0x00007000ff007624 */ /* 0x000fca00078e00ff */
[----:B------:R-:W-:-:S12]  /*2cc0*/  ISETP.GE.U32.AND P0, PT, R0, 0x4, PT ;  /* 0x000000040000780c */ /* 0x000fd80003f06070 */
[----:B------:R-:W-:Y:S05]  /*2cd0*/  @!P0 BRA `(.L_x_98) ;  /* 0x0000033000008947 */ /* 0x000fea0003800000 */
[----:B------:R-:W-:-:S04]  /*2ce0*/  IMAD.MOV.U32 R4, RZ, RZ, 0x4 ;  /* 0x00000004ff047424 */ /* 0x000fc800078e00ff */
[----:B------:R-:W-:-:S06]  /*2cf0*/  IMAD.WIDE R4, R25, R4, c[0x0][0x188] ;  /* 0x0000620019047625 */ /* 0x000fcc00078e0204 */
[----:B------:R-:W-:Y:S02]  /*2d00*/  IMAD.MOV.U32 R28, RZ, RZ, R4 ;  /* 0x000000ffff1c7224 */ /* 0x000fe400078e0004 */
[----:B------:R-:W-:-:S08]  /*2d10*/  IMAD.MOV.U32 R29, RZ, RZ, R5 ;  /* 0x000000ffff1d7224 */ /* 0x000fd000078e0005 */
.L_x_102:
        /* <DEDUP_REMOVED lines=12> */
.L_x_50:
        /* <DEDUP_REMOVED lines=10> */
.L_x_51:
        /* <DEDUP_REMOVED lines=10> */
.L_x_52:
[----:B------:R-:W2:Y:S01]  /*2f20*/  LDG.E.SYS R0, [R28+0xc] ;  /* 0x00000c001c007381 */ /* 0x000ea200001ee900 */
[----:B------:R-:W-:Y:S01]  /*2f30*/  MOV R4, R19 ;  /* 0x0000001300047202 */ /* 0x000fe20000000f00 */
[----:B------:R-:W-:Y:S01]  /*2f40*/  IMAD.MOV.U32 R5, RZ, RZ, R16 ;  /* 0x000000ffff057224 */ /* 0x000fe200078e0010 */
[----:B------:R-:W-:Y:S01]  /*2f50*/  MOV R20, 32@lo((subComputation + .L_x_53@srel)) ;  /* 0x0000000000147802 */ /* 0x000fe20000000f00 */
[----:B------:R-:W-:Y:S01]  /*2f60*/  IMAD.MOV.U32 R6, RZ, RZ, R22 ;  /* 0x000000ffff067224 */ /* 0x000fe200078e0016 */
[----:B------:R-:W-:Y:S01]  /*2f70*/  MOV R21, 32@hi((subComputation + .L_x_53@srel)) ;  /* 0x0000000000157802 */ /* 0x000fe20000000f00 */
[----:B------:R-:W-:Y:S01]  /*2f80*/  IMAD.MOV.U32 R7, RZ, RZ, R2 ;  /* 0x000000ffff077224 */ /* 0x000fe200078e0002 */
[----:B--2---:R-:W0:Y:S02]  /*2f90*/  F2F.F64.F32 R8, R0 ;  /* 0x0000000000087310 */ /* 0x004e240000201800 */
[----:B0-----:R0:W-:Y:S05]  /*2fa0*/  STL.64 [R1], R8 ;  /* 0x0000000801007387 */ /* 0x0011ea0000100a00 */
[----:B0-----:R-:W-:Y:S05]  /*2fb0*/  CALL.ABS.NOINC `(vprintf) ;  /* 0x0000000000007943 */ /* 0x001fea0003c00000 */
.L_x_53:
[----:B------:R-:W-:Y:S02]  /*2fc0*/  IADD3 R25, R25, 0x4, RZ ;  /* 0x0000000419197810 */ /* 0x000fe40007ffe0ff */
[----:B------:R-:W-:-:S02]  /*2fd0*/  IADD3 R28, P1, R28, 0x10, RZ ;  /* 0x000000101c1c7810 */ /* 0x000fc40007f3e0ff */
[----:B------:R-:W-:-:S03]  /*2fe0*/  ISETP.GE.AND P0, PT, R25, c[0x0][0x1c0], PT ;  /* 0x0000700019007a0c */ /* 0x000fc60003f06270 */
[----:B------:R-:W-:-:S09]  /*2ff0*/  IMAD.X R29, RZ, RZ, R29, P1 ;  /* 0x000000ffff1d7224 */ /* 0x000fd200008e061d */
[----:B------:R-:W-:Y:S05]  /*3000*/  @!P0 BRA `(.L_x_102) ;  /* 0xfffffd1000008947 */ /* 0x000fea000383ffff */
.L_x_98:
[----:B------:R-:W-:Y:S01]  /*3010*/  IMAD.MOV.U32 R4, RZ, RZ, R27 ;  /* 0x000000ffff047224 */ /* 0x000fe200078e001b */
[----:B------:R-:W-:Y:S01]  /*3020*/  MOV R5, R26 ;  /* 0x0000001a00057202 */ /* 0x000fe20000000f00 */
[----:B------:R-:W-:Y:S01]  /*3030*/  CS2R R6, SRZ ;  /* 0x0000000000067805 */ /* 0x000fe2000001ff00 */
[----:B------:R-:W-:Y:S02]  /*3040*/  MOV R20, 32@lo((subComputation + .L_x_54@srel)) ;  /* 0x0000000000147802 */ /* 0x000fe40000000f00 */
[----:B------:R-:W-:-:S08]  /*3050*/  MOV R21, 32@hi((subComputation + .L_x_54@srel)) ;  /* 0x0000000000157802 */ /* 0x000fd00000000f00 */
[----:B------:R-:W-:Y:S05]  /*3060*/  CALL.ABS.NOINC `(vprintf) ;  /* 0x0000000000007943 */ /* 0x000fea0003c00000 */
.L_x_54:
[----:B------:R-:W-:Y:S01]  /*3070*/  UMOV UR4, 32@lo($str$9) ;  /* 0x0000000000047882 */ /* 0x000fe20000000000 */
[----:B------:R-:W-:Y:S01]  /*3080*/  CS2R R6, SRZ ;  /* 0x0000000000067805 */ /* 0x000fe2000001ff00 */
[----:B------:R-:W-:Y:S01]  /*3090*/  UMOV UR5, 32@hi($str$9) ;  /* 0x0000000000057882 */ /* 0x000fe20000000000 */
[----:B------:R-:W-:Y:S01]  /*30a0*/  IMAD.U32 R4, RZ, RZ, UR4 ;  /* 0x00000004ff047e24 */ /* 0x000fe2000f8e00ff */
[----:B------:R-:W-:Y:S01]  /*30b0*/  MOV R20, 32@lo((subComputation + .L_x_55@srel)) ;  /* 0x0000000000147802 */ /* 0x000fe20000000f00 */
[----:B------:R-:W-:Y:S01]  /*30c0*/  IMAD.U32 R5, RZ, RZ, UR5 ;  /* 0x00000005ff057e24 */ /* 0x000fe2000f8e00ff */
[----:B------:R-:W-:-:S08]  /*30d0*/  MOV R21, 32@hi((subComputation + .L_x_55@srel)) ;  /* 0x0000000000157802 */ /* 0x000fd00000000f00 */
[----:B------:R-:W-:Y:S05]  /*30e0*/  CALL.ABS.NOINC `(vprintf) ;  /* 0x0000000000007943 */ /* 0x000fea0003c00000 */
.L_x_55:
[----:B------:R-:W-:Y:S01]  /*30f0*/  IMAD.MOV.U32 R0, RZ, RZ, c[0x0][0x1b8] ;  /* 0x00006e00ff007624 */ /* 0x000fe200078e00ff */
[----:B------:R-:W-:Y:S01]  /*3100*/  UMOV UR4, 32@lo($str$10) ;  /* 0x0000000000047882 */ /* 0x000fe20000000000 */
[----:B------:R-:W-:Y:S01]  /*3110*/  IMAD.MOV.U32 R6, RZ, RZ, R22 ;  /* 0x000000ffff067224 */ /* 0x000fe200078e0016 */
[----:B------:R-:W-:Y:S01]  /*3120*/  UMOV UR5, 32@hi($str$10) ;  /* 0x0000000000057882 */ /* 0x000fe20000000000 */
[----:B------:R-:W-:Y:S01]  /*3130*/  IMAD.MOV.U32 R7, RZ, RZ, R2 ;  /* 0x000000ffff077224 */ /* 0x000fe200078e0002 */
[----:B------:R-:W-:Y:S01]  /*3140*/  MOV R4, UR4 ;  /* 0x0000000400047c02 */ /* 0x000fe20008000f00 */
[----:B------:R-:W-:Y:S01]  /*3150*/  IMAD.U32 R5, RZ, RZ, UR5 ;  /* 0x00000005ff057e24 */ /* 0x000fe2000f8e00ff */
[----:B------:R-:W-:Y:S01]  /*3160*/  MOV R20, 32@lo((subComputation + .L_x_56@srel)) ;  /* 0x0000000000147802 */ /* 0x000fe20000000f00 */
[----:B------:R0:W-:Y:S01]  /*3170*/  STL [R1], R0 ;  /* 0x0000000001007387 */ /* 0x0001e20000100800 */
[----:B------:R-:W-:-:S08]  /*3180*/  MOV R21, 32@hi((subComputation + .L_x_56@srel)) ;  /* 0x0000000000157802 */ /* 0x000fd00000000f00 */
[----:B0-----:R-:W-:Y:S05]  /*3190*/  CALL.ABS.NOINC `(vprintf) ;  /* 0x0000000000007943 */ /* 0x001fea0003c00000 */
.L_x_56:
        /* <DEDUP_REMOVED lines=11> */
.L_x_57:
[----:B------:R-:W-:Y:S01]  /*3250*/  IMAD.MOV.U32 R0, RZ, RZ, c[0x0][0x1c0] ;  /* 0x00007000ff007624 */ /* 0x000fe200078e00ff */
[----:B------:R-:W-:Y:S01]  /*3260*/  UMOV UR4, 32@lo($str$12) ;  /* 0x0000000000047882 */ /* 0x000fe20000000000 */
[----:B------:R-:W-:Y:S01]  /*3270*/  IMAD.MOV.U32 R6, RZ, RZ, R22 ;  /* 0x000000ffff067224 */ /* 0x000fe200078e0016 */
[----:B------:R-:W-:Y:S01]  /*3280*/  UMOV UR5, 32@hi($str$12) ;  /* 0x0000000000057882 */ /* 0x000fe20000000000 */
[----:B------:R-:W-:Y:S01]  /*3290*/  IMAD.MOV.U32 R7, RZ, RZ, R2 ;  /* 0x000000ffff077224 */ /* 0x000fe200078e0002 */
[----:B------:R-:W-:Y:S01]  /*32a0*/  MOV R20, 32@lo((subComputation + .L_x_58@srel)) ;  /* 0x0000000000147802 */ /* 0x000fe20000000f00 */
[----:B------:R-:W-:Y:S01]  /*32b0*/  IMAD.U32 R4, RZ, RZ, UR4 ;  /* 0x00000004ff047e24 */ /* 0x000fe2000f8e00ff */
[----:B------:R-:W-:Y:S01]  /*32c0*/  MOV R21, 32@hi((subComputation + .L_x_58@srel)) ;  /* 0x0000000000157802 */ /* 0x000fe20000000f00 */
[----:B------:R0:W-:Y:S01]  /*32d0*/  STL [R1], R0 ;  /* 0x0000000001007387 */ /* 0x0001e20000100800 */
[----:B------:R-:W-:-:S08]  /*32e0*/  IMAD.U32 R5, RZ, RZ, UR5 ;  /* 0x00000005ff057e24 */ /* 0x000fd0000f8e00ff */
[----:B0-----:R-:W-:Y:S05]  /*32f0*/  CALL.ABS.NOINC `(vprintf) ;  /* 0x0000000000007943 */ /* 0x001fea0003c00000 */
.L_x_58:
[----:B------:R-:W-:Y:S01]  /*3300*/  MOV R0, c[0x0][0x1c4] ;  /* 0x0000710000007a02 */ /* 0x000fe20000000f00 */
        /* <DEDUP_REMOVED lines=10> */
.L_x_59:
[----:B------:R-:W-:Y:S01]  /*33b0*/  IMAD.MOV.U32 R0, RZ, RZ, c[0x0][0x1c8] ;  /* 0x00007200ff007624 */ /* 0x000fe200078e00ff */
[----:B------:R-:W-:Y:S01]  /*33c0*/  UMOV UR4, 32@lo($str$14) ;  /* 0x0000000000047882 */ /* 0x000fe20000000000 */
[----:B------:R-:W-:Y:S01]  /*33d0*/  MOV R6, R22 ;  /* 0x0000001600067202 */ /* 0x000fe20000000f00 */
        /* <DEDUP_REMOVED lines=8> */
.L_x_60:
[----:B------:R-:W-:Y:S01]  /*3460*/  IMAD.MOV.U32 R19, RZ, RZ, c[0x0][0x0] ;  /* 0x00000000ff137624 */ /* 0x000fe200078e00ff */
[----:B------:R-:W-:Y:S01]  /*3470*/  MOV R16, RZ ;  /* 0x000000ff00107202 */ /* 0x000fe20000000f00 */
[----:B------:R-:W-:Y:S01]  /*3480*/  UMOV UR4, 32@lo($str$15) ;  /* 0x0000000000047882 */ /* 0x000fe20000000000 */
[----:B------:R-:W-:Y:S01]  /*3490*/  IMAD.MOV.U32 R6, RZ, RZ, R22 ;  /* 0x000000ffff067224 */ /* 0x000fe200078e0016 */
[----:B------:R-:W-:Y:S01]  /*34a0*/  UMOV UR5, 32@hi($str$15) ;  /* 0x0000000000057882 */ /* 0x000fe20000000000 */
[----:B------:R-:W-:Y:S01]  /*34b0*/  IMAD.MOV.U32 R7, RZ, RZ, R2 ;  /* 0x000000ffff077224 */ /* 0x000fe200078e0002 */
[----:B------:R-:W-:Y:S01]  /*34c0*/  MOV R20, 32@lo((subComputation + .L_x_61@srel)) ;  /* 0x0000000000147802 */ /* 0x000fe20000000f00 */
[----:B------:R-:W-:Y:S01]  /*34d0*/  IMAD.U32 R4, RZ, RZ, UR4 ;  /* 0x00000004ff047e24 */ /* 0x000fe2000f8e00ff */
[----:B------:R-:W-:Y:S01]  /*34e0*/  MOV R21, 32@hi((subComputation + .L_x_61@srel)) ;  /* 0x0000000000157802 */ /* 0x000fe20000000f00 */
[----:B------:R0:W-:Y:S01]  /*34f0*/  STL.128 [R1], R16 ;  /* 0x0000001001007387 */ /* 0x0001e20000100c00 */
[----:B------:R-:W-:-:S08]  /*3500*/  IMAD.U32 R5, RZ, RZ, UR5 ;  /* 0x00000005ff057e24 */ /* 0x000fd0000f8e00ff */
[----:B0-----:R-:W-:Y:S05]  /*3510*/  CALL.ABS.NOINC `(vprintf) ;  /* 0x0000000000007943 */ /* 0x001fea0003c00000 */
.L_x_61:
[----:B------:R-:W-:Y:S05]  /*3520*/  BSYNC B6 ;  /* 0x0000000000067941 */ /* 0x000fea0003800000 */
.L_x_71:
[----:B------:R-:W-:Y:S01]  /*3530*/  IMAD R18, R18, c[0x0][0x1c0], RZ ;  /* 0x0000700012127a24 */ /* 0x000fe200078e02ff */
[----:B------:R-:W-:Y:S01]  /*3540*/  MOV R52, 0x4 ;  /* 0x0000000400347802 */ /* 0x000fe20000000f00 */
[----:B------:R-:W-:Y:S01]  /*3550*/  BMOV.32.CLEAR RZ, B8 ;  /* 0x0000000008ff7355 */ /* 0x000fe20000100000 */
[----:B------:R-:W-:Y:S01]  /*3560*/  IADD3 R28, -R17, 0x1, RZ ;  /* 0x00000001111c7810 */ /* 0x000fe20007ffe1ff */
[----:B------:R-:W-:Y:S01]  /*3570*/  IMAD R0, R18, c[0x0][0x1bc], RZ ;  /* 0x00006f0012007a24 */ /* 0x000fe200078e02ff */
[----:B------:R-:W-:Y:S02]  /*3580*/  BSSY B8, `(.L_x_103) ;  /* 0x0000124000087945 */ /* 0x000fe40003800000 */
[----:B------:R-:W-:Y:S01]  /*3590*/  ISETP.GE.AND P0, PT, R28, c[0x0][0x1c0], PT ;  /* 0x000070001c007a0c */ /* 0x000fe20003f06270 */
[----:B------:R-:W-:-:S02]  /*35a0*/  IMAD.IADD R25, R0, 0x1, R17 ;  /* 0x0000000100197824 */ /* 0x000fc400078e0211 */
[----:B------:R-:W-:-:S04]  /*35b0*/  IMAD.WIDE R4, R0, R52, c[0x0][0x198] ;  /* 0x0000660000047625 */ /* 0x000fc800078e0234 */
[----:B------:R-:W-:-:S04]  /*35c0*/  IMAD.WIDE R6, R25, R52, c[0x0][0x1a0] ;  /* 0x0000680019067625 */ /* 0x000fc800078e0234 */
[----:B------:R-:W-:Y:S01]  /*35d0*/  IMAD.WIDE R8, R25, R52, c[0x0][0x1a8] ;  /* 0x00006a0019087625 */ /* 0x000fe200078e0234 */
[----:B------:R0:W-:Y:S04]  /*35e0*/  STG.E.SYS [R4], RZ ;  /* 0x000000ff04007386 */ /* 0x0001e8000010e900 */
[----:B------:R0:W-:Y:S04]  /*35f0*/  STG.E.SYS [R6], RZ ;  /* 0x000000ff06007386 */ /* 0x0001e8000010e900 */
[----:B------:R0:W-:Y:S01]  /*3600*/  STG.E.SYS [R8], RZ ;  /* 0x000000ff08007386 */ /* 0x0001e2000010e900 */
[----:B------:R-:W-:Y:S05]  /*3610*/  @P0 BRA `(.L_x_104) ;  /* 0x000011a000000947 */ /* 0x000fea0003800000 */
[----:B------:R-:W-:Y:S01]  /*3620*/  IMAD.IADD R26, R24, 0x1, -R17 ;  /* 0x00000001181a7824 */ /* 0x000fe200078e0a11 */
[----:B------:R-:W-:Y:S01]  /*3630*/  ULDC UR4, c[0x0][0x0] ;  /* 0x0000000000047ab9 */ /* 0x000fe20000000800 */
[----:B------:R-:W1:Y:S01]  /*3640*/  I2F R30, c[0x0][0x1c4] ;  /* 0x00007100001e7b06 */ /* 0x000e620000201400 */
[----:B------:R-:W2:Y:S01]  /*3650*/  I2F R29, c[0x0][0x1c8] ;  /* 0x00007200001d7b06 */ /* 0x000ea20000201400 */
[----:B------:R-:W-:Y:S01]  /*3660*/  IMAD.WIDE R26, R26, R52, c[0x0][0x188] ;  /* 0x000062001a1a7625 */ /* 0x000fe200078e0234 */
[----:B------:R-:W-:Y:S01]  /*3670*/  UIADD3 UR4, -UR4, 0x1, URZ ;  /* 0x0000000104047890 */ /* 0x000fe2000fffe13f */
[----:B0-----:R-:W-:-:S02]  /*3680*/  IADD3 R4, R18, 0x1, RZ ;  /* 0x0000000112047810 */ /* 0x001fc40007ffe0ff */
[----:B------:R-:W-:Y:S01]  /*3690*/  IADD3 R36, R25, c[0x0][0x0], RZ ;  /* 0x0000000019247a10 */ /* 0x000fe20007ffe0ff */
[--C-:B------:R-:W-:Y:S02]  /*36a0*/  IMAD.MOV R19, RZ, RZ, -R17.reuse ;  /* 0x000000ffff137224 */ /* 0x100fe400078e0a11 */
[----:B------:R-:W-:Y:S01]  /*36b0*/  IADD3 R16, P0, R26, 0x4, RZ ;  /* 0x000000041a107810 */ /* 0x000fe20007f1e0ff */
[----:B------:R-:W-:Y:S02]  /*36c0*/  IMAD R18, R17, UR4, R0 ;  /* 0x0000000411127c24 */ /* 0x000fe4000f8e0200 */
[C---:B------:R-:W-:Y:S01]  /*36d0*/  IMAD R31, R4.reuse, c[0x0][0x1bc], RZ ;  /* 0x00006f00041f7a24 */ /* 0x040fe200078e02ff */
[----:B------:R-:W-:Y:S01]  /*36e0*/  IADD3.X R26, RZ, R27, RZ, P0, !PT ;  /* 0x0000001bff1a7210 */ /* 0x000fe200007fe4ff */
[----:B------:R-:W-:Y:S02]  /*36f0*/  IMAD.IADD R17, R4, 0x1, -R17 ;  /* 0x0000000104117824 */ /* 0x000fe400078e0a11 */
[----:B------:R-:W-:-:S04]  /*3700*/  IMAD.WIDE R70, R24, R52, c[0x0][0x188] ;  /* 0x0000620018467625 */ /* 0x000fc800078e0234 */
[----:B------:R-:W-:-:S04]  /*3710*/  IMAD.WIDE.U32 R68, R23, R52, c[0x0][0x160] ;  /* 0x0000580017447625 */ /* 0x000fc800078e0034 */
[----:B------:R-:W-:-:S04]  /*3720*/  IMAD.WIDE.U32 R62, R23, R52, c[0x0][0x168] ;  /* 0x00005a00173e7625 */ /* 0x000fc800078e0034 */
[----:B------:R-:W-:-:S04]  /*3730*/  IMAD.WIDE.U32 R46, R23, R52, c[0x0][0x170] ;  /* 0x00005c00172e7625 */ /* 0x000fc800078e0034 */
[----:B------:R-:W-:-:S04]  /*3740*/  IMAD.WIDE.U32 R44, R23, R52, c[0x0][0x178] ;  /* 0x00005e00172c7625 */ /* 0x000fc800078e0034 */
[----:B------:R-:W-:-:S04]  /*3750*/  IMAD.WIDE R60, R36, R52, c[0x0][0x190] ;  /* 0x00006400243c7625 */ /* 0x000fc800078e0234 */
[----:B------:R-:W-:-:S04]  /*3760*/  IMAD.WIDE R54, R31, R52, c[0x0][0x1a0] ;  /* 0x000068001f367625 */ /* 0x000fc800078e0234 */
[----:B------:R-:W-:Y:S02]  /*3770*/  IMAD R28, R28, c[0x0][0x0], R25 ;  /* 0x000000001c1c7a24 */ /* 0x000fe400078e0219 */
[----:B------:R-:W-:Y:S02]  /*3780*/  IMAD R27, R17, c[0x0][0x1bc], RZ ;  /* 0x00006f00111b7a24 */ /* 0x000fe400078e02ff */
[----:B-12---:R-:W-:-:S08]  /*3790*/  IMAD.WIDE R52, R31, R52, c[0x0][0x1a8] ;  /* 0x00006a001f347625 */ /* 0x006fd000078e0234 */
.L_x_115:
[----:B------:R-:W-:Y:S01]  /*37a0*/  ISETP.NE.AND P0, PT, R23, RZ, PT ;  /* 0x000000ff1700720c */ /* 0x000fe20003f05270 */
[----:B------:R-:W-:Y:S01]  /*37b0*/  BMOV.32.CLEAR RZ, B6 ;  /* 0x0000000006ff7355 */ /* 0x000fe20000100000 */
[----:B------:R-:W-:Y:S10]  /*37c0*/  BSSY B6, `(.L_x_105) ;  /* 0x000000d000067945 */ /* 0x000ff40003800000 */
[----:B01----:R-:W-:Y:S05]  /*37d0*/  @P0 BRA `(.L_x_62) ;  /* 0x000000b000000947 */ /* 0x003fea0003800000 */
[----:B------:R-:W-:Y:S01]  /*37e0*/  IADD3 R0, R19, 0x1, RZ ;  /* 0x0000000113007810 */ /* 0x000fe20007ffe0ff */
        /* <DEDUP_REMOVED lines=10> */
.L_x_62:
[----:B------:R-:W-:Y:S05]  /*3890*/  BSYNC B6 ;  /* 0x0000000000067941 */ /* 0x000fea0003800000 */
.L_x_105:
[----:B------:R-:W-:Y:S01]  /*38a0*/  LOP3.LUT R0, R23, R19, RZ, 0xfc, !PT ;  /* 0x0000001317007212 */ /* 0x000fe200078efcff */
[----:B------:R-:W-:Y:S01]  /*38b0*/  BMOV.32.CLEAR RZ, B6 ;  /* 0x0000000006ff7355 */ /* 0x000fe20000100000 */
[----:B------:R-:W-:Y:S02]  /*38c0*/  BSSY B6, `(.L_x_106) ;  /* 0x0000010000067945 */ /* 0x000fe40003800000 */
[----:B------:R-:W-:-:S02]  /*38d0*/  ISETP.NE.AND P0, PT, R0, RZ, PT ;  /* 0x000000ff0000720c */ /* 0x000fc40003f05270 */
[----:B------:R-:W-:-:S04]  /*38e0*/  ISETP.NE.AND P1, PT, R0, RZ, PT ;  /* 0x000000ff0000720c */ /* 0x000fc80003f25270 */
[----:B------:R-:W-:-:S06]  /*38f0*/  P2R R37, PR, RZ, 0x2 ;  /* 0x00000002ff257803 */ /* 0x000fcc0000000000 */
[----:B------:R-:W-:Y:S05]  /*3900*/  @P0 BRA `(.L_x_63) ;  /* 0x000000b000000947 */ /* 0x000fea0003800000 */
[----:B------:R-:W-:Y:S01]  /*3910*/  MOV R0, 0x1 ;  /* 0x0000000100007802 */ /* 0x000fe20000000f00 */
        /* <DEDUP_REMOVED lines=10> */
.L_x_63:
[----:B------:R-:W-:Y:S05]  /*39c0*/  BSYNC B6 ;  /* 0x0000000000067941 */ /* 0x000fea0003800000 */
.L_x_106:
[----:B------:R-:W-:Y:S01]  /*39d0*/  IADD3 R17, R19, 0x1, RZ ;  /* 0x0000000113117810 */ /* 0x000fe20007ffe0ff */
[----:B------:R-:W-:Y:S01]  /*39e0*/  BMOV.32.CLEAR RZ, B7 ;  /* 0x0000000007ff7355 */ /* 0x000fe20000100000 */
[----:B------:R-:W-:Y:S02]  /*39f0*/  BSSY B7, `(.L_x_107) ;  /* 0x00000b7000077945 */ /* 0x000fe40003800000 */
[----:B------:R-:W-:-:S12]  /*3a00*/  ISETP.GE.AND P0, PT, R17, RZ, PT ;  /* 0x000000ff1100720c */ /* 0x000fd80003f06270 */
[----:B------:R-:W-:Y:S05]  /*3a10*/  @!P0 BRA `(.L_x_67) ;  /* 0x00000b4000008947 */ /* 0x000fea0003800000 */
[----:B------:R-:W-:Y:S01]  /*3a20*/  ISETP.NE.AND P6, PT, R37, RZ, PT ;  /* 0x000000ff2500720c */ /* 0x000fe20003fc5270 */
[----:B------:R-:W-:Y:S01]  /*3a30*/  BMOV.32.CLEAR RZ, B6 ;  /* 0x0000000006ff7355 */ /* 0x000fe20000100000 */
[----:B------:R-:W-:Y:S10]  /*3a40*/  BSSY B6, `(.L_x_108) ;  /* 0x0000020000067945 */ /* 0x000ff40003800000 */
        /* <DEDUP_REMOVED lines=12> */
.L_x_64:
[----:B------:R-:W-:Y:S01]  /*3b10*/  ULDC.64 UR4, c[0x0][0x160] ;  /* 0x0000580000047ab9 */ /* 0x000fe20000000a00 */
[----:B------:R-:W2:Y:S04]  /*3b20*/  LDG.E.SYS R3, [R70+0x4] ;  /* 0x0000040046037381 */ /* 0x000ea800001ee900 */
[----:B------:R-:W3:Y:S01]  /*3b30*/  LDG.E.SYS R0, [UR4] ;  /* 0x00000004ff007981 */ /* 0x000ee2000c1ee900 */
[----:B------:R-:W-:Y:S01]  /*3b40*/  IADD3 R12, R24, 0x1, RZ ;  /* 0x00000001180c7810 */ /* 0x000fe20007ffe0ff */
[----:B------:R-:W-:Y:S01]  /*3b50*/  UMOV UR4, 32@lo($str$19) ;  /* 0x0000000000047882 */ /* 0x000fe20000000000 */
[----:B------:R-:W-:Y:S01]  /*3b60*/  MOV R6, R22 ;  /* 0x0000001600067202 */ /* 0x000fe20000000f00 */
[----:B------:R0:W-:Y:S01]  /*3b70*/  STL [R1], RZ ;  /* 0x000000ff01007387 */ /* 0x0001e20000100800 */
[----:B------:R-:W-:Y:S01]  /*3b80*/  UMOV UR5, 32@hi($str$19) ;  /* 0x0000000000057882 */ /* 0x000fe20000000000 */
[----:B------:R-:W-:Y:S01]  /*3b90*/  IMAD.MOV.U32 R7, RZ, RZ, R2 ;  /* 0x000000ffff077224 */ /* 0x000fe200078e0002 */
[----:B------:R-:W-:Y:S01]  /*3ba0*/  MOV R20, 32@lo((subComputation + .L_x_65@srel)) ;  /* 0x0000000000147802 */ /* 0x000fe20000000f00 */
[----:B------:R-:W-:Y:S01]  /*3bb0*/  IMAD.U32 R4, RZ, RZ, UR4 ;  /* 0x00000004ff047e24 */ /* 0x000fe2000f8e00ff */
[----:B------:R0:W-:Y:S01]  /*3bc0*/  STL [R1+0x10], R12 ;  /* 0x0000100c01007387 */ /* 0x0001e20000100800 */
[----:B------:R-:W-:Y:S01]  /*3bd0*/  IMAD.U32 R5, RZ, RZ, UR5 ;  /* 0x00000005ff057e24 */ /* 0x000fe2000f8e00ff */
[----:B------:R-:W-:Y:S01]  /*3be0*/  MOV R21, 32@hi((subComputation + .L_x_65@srel)) ;  /* 0x0000000000157802 */ /* 0x000fe20000000f00 */
[----:B--2---:R-:W1:Y:S01]  /*3bf0*/  F2F.F64.F32 R10, R3 ;  /* 0x00000003000a7310 */ /* 0x004e620000201800 */
[----:B---3--:R-:W2:Y:S01]  /*3c00*/  F2F.F64.F32 R8, R0 ;  /* 0x0000000000087310 */ /* 0x008ea20000201800 */
[----:B-1----:R0:W-:Y:S04]  /*3c10*/  STL.64 [R1+0x18], R10 ;  /* 0x0000180a01007387 */ /* 0x0021e80000100a00 */
[----:B--2---:R0:W-:Y:S02]  /*3c20*/  STL.64 [R1+0x8], R8 ;  /* 0x0000080801007387 */ /* 0x0041e40000100a00 */
[----:B0-----:R-:W-:Y:S05]  /*3c30*/  CALL.ABS.NOINC `(vprintf) ;  /* 0x0000000000007943 */ /* 0x001fea0003c00000 */
.L_x_65:
[----:B------:R-:W-:Y:S05]  /*3c40*/  BSYNC B6 ;  /* 0x0000000000067941 */ /* 0x000fea0003800000 */
.L_x_108:
[----:B------:R-:W-:Y:S01]  /*3c50*/  IMAD.MOV.U32 R4, RZ, RZ, R16 ;  /* 0x000000ffff047224 */ /* 0x000fe200078e0010 */
[----:B------:R-:W-:Y:S01]  /*3c60*/  MOV R5, R26 ;  /* 0x0000001a00057202 */ /* 0x000fe20000000f00 */
[----:B------:R-:W2:Y:S04]  /*3c70*/  LDG.E.SYS R0, [R68] ;  /* 0x0000000044007381 */ /* 0x000ea800001ee900 */
[----:B------:R-:W3:Y:S04]  /*3c80*/  LDG.E.SYS R6, [R62] ;  /* 0x000000003e067381 */ /* 0x000ee800001ee900 */
[----:B------:R-:W2:Y:S01]  /*3c90*/  LDG.E.SYS R3, [R4] ;  /* 0x0000000004037381 */ /* 0x000ea200001ee900 */
[----:B------:R-:W-:Y:S01]  /*3ca0*/  BMOV.32.CLEAR RZ, B2 ;  /* 0x0000000002ff7355 */ /* 0x000fe20000100000 */
[----:B------:R-:W-:Y:S01]  /*3cb0*/  BSSY B2, `(.L_x_109) ;  /* 0x000000a000027945 */ /* 0x000fe20003800000 */
[----:B------:R-:W-:-:S02]  /*3cc0*/  SHF.R.S32.HI R39, RZ, 0x1f, R28 ;  /* 0x0000001fff277819 */ /* 0x000fc4000001141c */
[----:B--2---:R-:W-:-:S12]  /*3cd0*/  FSETP.NEU.AND P0, PT, R0, R3, PT ;  /* 0x000000030000720b */ /* 0x004fd80003f0d000 */
[----:B---3--:R-:W-:Y:S01]  /*3ce0*/  @P0 FADD R3, -R6, 1 ;  /* 0x3f80000006030421 */ /* 0x008fe20000000100 */
[----:B------:R-:W-:Y:S07]  /*3cf0*/  @P0 BRA `(.L_x_110) ;  /* 0x0000005000000947 */ /* 0x000fee0003800000 */
[----:B------:R-:W-:Y:S01]  /*3d00*/  BMOV.32.CLEAR RZ, B1 ;  /* 0x0000000001ff7355 */ /* 0x000fe20000100000 */
[----:B------:R-:W-:Y:S01]  /*3d10*/  BSSY B1, `(.L_x_110) ;  /* 0x0000003000017945 */ /* 0x000fe20003800000 */
[----:B------:R-:W-:-:S08]  /*3d20*/  MOV R0, 0x3d40 ;  /* 0x00003d4000007802 */ /* 0x000fd00000000f00 */
[----:B------:R-:W-:Y:S05]  /*3d30*/  CALL.REL.NOINC `($subComputation$__cuda_sm3x_div_rn_noftz_f32) ;  /* 0x00000c5000007944 */ /* 0x000fea0003c00000 */
[----:B------:R-:W-:Y:S05]  /*3d40*/  BSYNC B1 ;  /* 0x0000000000017941 */ /* 0x000fea0003800000 */
.L_x_110:
[----:B------:R-:W-:Y:S05]  /*3d50*/  BSYNC B2 ;  /* 0x0000000000027941 */ /* 0x000fea0003800000 */
.L_x_109:
[----:B------:R-:W-:Y:S01]  /*3d60*/  ISETP.NE.AND P0, PT, R37, RZ, PT ;  /* 0x000000ff2500720c */ /* 0x000fe20003f05270 */
[C---:B------:R-:W-:Y:S01]  /*3d70*/  IMAD.SHL.U32 R38, R28.reuse, 0x4, RZ ;  /* 0x000000041c267824 */ /* 0x040fe200078e00ff */
[----:B------:R-:W-:Y:S01]  /*3d80*/  SHF.L.U64.HI R39, R28, 0x2, R39 ;  /* 0x000000021c277819 */ /* 0x000fe20000010227 */
[----:B------:R-:W-:Y:S01]  /*3d90*/  ULDC.64 UR4, c[0x0][0x190] ;  /* 0x0000640000047ab9 */ /* 0x000fe20000000a00 */
[----:B------:R-:W-:Y:S01]  /*3da0*/  BMOV.32.CLEAR RZ, B6 ;  /* 0x0000000006ff7355 */ /* 0x000fe20000100000 */
[----:B------:R-:W-:Y:S05]  /*3db0*/  BSSY B6, `(.L_x_111) ;  /* 0x0000010000067945 */ /* 0x000fea0003800000 */
[----:B------:R0:W-:Y:S02]  /*3dc0*/  STG.E.SYS [R38.64+UR4], R3 ;  /* 0x0000000326007986 */ /* 0x0001e4000c10e904 */
[----:B------:R-:W-:Y:S05]  /*3dd0*/  @P0 BRA `(.L_x_66) ;  /* 0x000000d000000947 */ /* 0x000fea0003800000 */
[----:B------:R-:W2:Y:S01]  /*3de0*/  LDG.E.SYS R0, [R60] ;  /* 0x000000003c007381 */ /* 0x000ea200001ee900 */
[----:B------:R-:W-:Y:S01]  /*3df0*/  UMOV UR4, 32@lo($str$20) ;  /* 0x0000000000047882 */ /* 0x000fe20000000000 */
[----:B------:R-:W-:Y:S01]  /*3e00*/  IMAD.MOV.U32 R6, RZ, RZ, R22 ;  /* 0x000000ffff067224 */ /* 0x000fe200078e0016 */
[----:B------:R-:W-:Y:S01]  /*3e10*/  UMOV UR5, 32@hi($str$20) ;  /* 0x0000000000057882 */ /* 0x000fe20000000000 */
[----:B------:R1:W-:Y:S01]  /*3e20*/  STL [R1], R36 ;  /* 0x0000002401007387 */ /* 0x0003e20000100800 */
[----:B------:R-:W-:Y:S01]  /*3e30*/  IMAD.MOV.U32 R7, RZ, RZ, R2 ;  /* 0x000000ffff077224 */ /* 0x000fe200078e0002 */
[----:B------:R-:W-:Y:S01]  /*3e40*/  MOV R5, UR5 ;  /* 0x0000000500057c02 */ /* 0x000fe20008000f00 */
[----:B------:R-:W-:Y:S01]  /*3e50*/  IMAD.U32 R4, RZ, RZ, UR4 ;  /* 0x00000004ff047e24 */ /* 0x000fe2000f8e00ff */
[----:B------:R-:W-:-:S02]  /*3e60*/  MOV R20, 32@lo((subComputation + .L_x_66@srel)) ;  /* 0x0000000000147802 */ /* 0x000fc40000000f00 */
[----:B------:R-:W-:Y:S01]  /*3e70*/  MOV R21, 32@hi((subComputation + .L_x_66@srel)) ;  /* 0x0000000000157802 */ /* 0x000fe20000000f00 */
[----:B--2---:R-:W2:Y:S02]  /*3e80*/  F2F.F64.F32 R8, R0 ;  /* 0x0000000000087310 */ /* 0x004ea40000201800 */
[----:B--2---:R1:W-:Y:S05]  /*3e90*/  STL.64 [R1+0x8], R8 ;  /* 0x0000080801007387 */ /* 0x0043ea0000100a00 */
[----:B01----:R-:W-:Y:S05]  /*3ea0*/  CALL.ABS.NOINC `(vprintf) ;  /* 0x0000000000007943 */ /* 0x003fea0003c00000 */
.L_x_66:
[----:B------:R-:W-:Y:S05]  /*3eb0*/  BSYNC B6 ;  /* 0x0000000000067941 */ /* 0x000fea0003800000 */
.L_x_111:
[----:B------:R-:W1:Y:S01]  /*3ec0*/  I2F.U32.RP R0, c[0x0][0x0] ;  /* 0x0000000000007b06 */ /* 0x000e620000209000 */
[----:B------:R-:W-:Y:S01]  /*3ed0*/  ISETP.NE.U32.AND P1, PT, RZ, c[0x0][0x0], PT ;  /* 0x00000000ff007a0c */ /* 0x000fe20003f25070 */
[----:B-1----:R-:W1:Y:S02]  /*3ee0*/  MUFU.RCP R0, R0 ;  /* 0x0000000000007308 */ /* 0x002e640000001000 */
[----:B-1----:R-:W-:-:S06]  /*3ef0*/  IADD3 R4, R0, 0xffffffe, RZ ;  /* 0x0ffffffe00047810 */ /* 0x002fcc0007ffe0ff */
[----:B------:R1:W2:Y:S02]  /*3f00*/  F2I.FTZ.U32.TRUNC.NTZ R5, R4 ;  /* 0x0000000400057305 */ /* 0x0002a4000021f000 */
[----:B-1----:R-:W-:Y:S02]  /*3f10*/  IMAD.MOV.U32 R4, RZ, RZ, RZ ;  /* 0x000000ffff047224 */ /* 0x002fe400078e00ff */
[----:B0-2---:R-:W-:-:S04]  /*3f20*/  IMAD.MOV R3, RZ, RZ, -R5 ;  /* 0x000000ffff037224 */ /* 0x005fc800078e0a05 */
[----:B------:R-:W-:-:S04]  /*3f30*/  IMAD R3, R3, c[0x0][0x0], RZ ;  /* 0x0000000003037a24 */ /* 0x000fc800078e02ff */
[----:B------:R-:W-:-:S08]  /*3f40*/  IMAD.HI.U32 R6, R5, R3, R4 ;  /* 0x0000000305067227 */ /* 0x000fd000078e0004 */
[----:B------:R-:W-:-:S06]  /*3f50*/  IMAD.HI.U32 R6, R6, R23, RZ ;  /* 0x0000001706067227 */ /* 0x000fcc00078e00ff */
[----:B------:R-:W-:-:S04]  /*3f60*/  IMAD.MOV R6, RZ, RZ, -R6 ;  /* 0x000000ffff067224 */ /* 0x000fc800078e0a06 */
[----:B------:R-:W-:-:S05]  /*3f70*/  IMAD R3, R6, c[0x0][0x0], R23 ;  /* 0x0000000006037a24 */ /* 0x000fca00078e0217 */
[----:B------:R-:W-:-:S12]  /*3f80*/  ISETP.GE.U32.AND P0, PT, R3, c[0x0][0x0], PT ;  /* 0x0000000003007a0c */ /* 0x000fd80003f06070 */
[----:B------:R-:W-:-:S04]  /*3f90*/  @P0 IADD3 R3, R3, -c[0x0][0x0], RZ ;  /* 0x8000000003030a10 */ /* 0x000fc80007ffe0ff */
[----:B------:R-:W-:-:S12]  /*3fa0*/  ISETP.GE.U32.AND P0, PT, R3, c[0x0][0x0], PT ;  /* 0x0000000003007a0c */ /* 0x000fd80003f06070 */
[----:B------:R-:W-:Y:S02]  /*3fb0*/  @P0 IADD3 R3, R3, -c[0x0][0x0], RZ ;  /* 0x8000000003030a10 */ /* 0x000fe40007ffe0ff */
[----:B------:R-:W-:Y:S02]  /*3fc0*/  ISETP.NE.AND P0, PT, R23, RZ, PT ;  /* 0x000000ff1700720c */ /* 0x000fe40003f05270 */
[----:B------:R-:W-:-:S04]  /*3fd0*/  @!P1 LOP3.LUT R3, RZ, c[0x0][0x0], RZ, 0x33, !PT ;  /* 0x00000000ff039a12 */ /* 0x000fc800078e33ff */
[----:B------:R-:W-:-:S12]  /*3fe0*/  ISETP.EQ.OR P0, PT, R3, RZ, !P0 ;  /* 0x000000ff0300720c */ /* 0x000fd80004702670 */
[----:B------:R-:W-:Y:S05]  /*3ff0*/  @P0 BRA `(.L_x_112) ;  /* 0x000001f000000947 */ /* 0x000fea0003800000 */
[----:B------:R-:W-:Y:S01]  /*4000*/  IMAD.MOV.U32 R9, RZ, RZ, 0x4 ;  /* 0x00000004ff097424 */ /* 0x000fe200078e00ff */
[C---:B------:R-:W-:Y:S01]  /*4010*/  IADD3 R8, R18.reuse, -0x1, RZ ;  /* 0xffffffff12087810 */ /* 0x040fe20007ffe0ff */
[----:B------:R-:W2:Y:S02]  /*4020*/  LDG.E.SYS R10, [R46] ;  /* 0x000000002e0a7381 */ /* 0x000ea400001ee900 */
[----:B------:R-:W-:-:S04]  /*4030*/  IMAD.WIDE R6, R18, R9, c[0x0][0x1a0] ;  /* 0x0000680012067625 */ /* 0x000fc800078e0209 */
[----:B------:R-:W-:-:S04]  /*4040*/  IMAD.WIDE R4, R18, R9, c[0x0][0x198] ;  /* 0x0000660012047625 */ /* 0x000fc800078e0209 */
[----:B------:R-:W-:Y:S01]  /*4050*/  IMAD.WIDE R8, R8, R9, c[0x0][0x1a8] ;  /* 0x00006a0008087625 */ /* 0x000fe200078e0209 */
[----:B------:R-:W3:Y:S04]  /*4060*/  LDG.E.SYS R11, [R6+-0x4] ;  /* 0xfffffc00060b7381 */ /* 0x000ee800001ee900 */
[----:B------:R-:W2:Y:S01]  /*4070*/  LDG.E.SYS R3, [R4+-0x4] ;  /* 0xfffffc0004037381 */ /* 0x000ea200001ee900 */
[----:B------:R-:W-:-:S03]  /*4080*/  ULDC.64 UR4, c[0x0][0x190] ;  /* 0x0000640000047ab9 */ /* 0x000fc60000000a00 */
[----:B------:R-:W4:Y:S04]  /*4090*/  LDG.E.SYS R8, [R8] ;  /* 0x0000000008087381 */ /* 0x000f2800001ee900 */
[----:B------:R-:W5:Y:S01]  /*40a0*/  LDG.E.SYS R0, [R38.64+UR4] ;  /* 0x0000000426007981 */ /* 0x000f62000c1ee900 */
[----:B------:R-:W-:Y:S01]  /*40b0*/  ULDC.64 UR4, c[0x0][0x198] ;  /* 0x0000660000047ab9 */ /* 0x000fe20000000a00 */
[----:B---3--:R-:W-:-:S04]  /*40c0*/  FMUL R11, R30, R11 ;  /* 0x0000000b1e0b7220 */ /* 0x008fc80000400000 */
[----:B--2---:R-:W-:-:S04]  /*40d0*/  FFMA R3, R3, R10, R11 ;  /* 0x0000000a03037223 */ /* 0x004fc8000000000b */
[----:B----4-:R-:W-:-:S04]  /*40e0*/  FFMA R3, R30, R8, R3 ;  /* 0x000000081e037223 */ /* 0x010fc80000000003 */
[----:B-----5:R-:W-:-:S08]  /*40f0*/  FMUL R3, R0, R3 ;  /* 0x0000000300037220 */ /* 0x020fd00000400000 */
[----:B------:R0:W-:Y:S04]  /*4100*/  STG.E.SYS [R38.64+UR4], R3 ;  /* 0x0000000326007986 */ /* 0x0001e8000c10e904 */
[----:B------:R-:W2:Y:S04]  /*4110*/  LDG.E.SYS R6, [R6] ;  /* 0x0000000006067381 */ /* 0x000ea800001ee900 */
[----:B------:R-:W3:Y:S04]  /*4120*/  LDG.E.SYS R4, [R4] ;  /* 0x0000000004047381 */ /* 0x000ee800001ee900 */
[----:B------:R-:W3:Y:S01]  /*4130*/  LDG.E.SYS R9, [R44] ;  /* 0x000000002c097381 */ /* 0x000ee200001ee900 */
[----:B------:R-:W-:-:S03]  /*4140*/  ULDC.64 UR6, c[0x0][0x1a0] ;  /* 0x0000680000067ab9 */ /* 0x000fc60000000a00 */
[----:B------:R-:W4:Y:S01]  /*4150*/  LDG.E.SYS R8, [R38.64+UR6+-0x4] ;  /* 0xfffffc0626087981 */ /* 0x000f22000c1ee900 */
[----:B--2---:R-:W-:-:S04]  /*4160*/  FMUL R0, R29, R6 ;  /* 0x000000061d007220 */ /* 0x004fc80000400000 */
[----:B---3--:R-:W-:-:S08]  /*4170*/  FFMA R9, R4, R9, R0 ;  /* 0x0000000904097223 */ /* 0x008fd00000000000 */
[----:B------:R1:W-:Y:S04]  /*4180*/  STG.E.SYS [R38.64+UR6], R9 ;  /* 0x0000000926007986 */ /* 0x0003e8000c10e906 */
[----:B------:R-:W0:Y:S01]  /*4190*/  LDG.E.SYS R0, [R38.64+UR4+-0x4] ;  /* 0xfffffc0426007981 */ /* 0x000e22000c1ee900 */
[----:B----4-:R-:W-:Y:S01]  /*41a0*/  FMUL R8, R29, R8 ;  /* 0x000000081d087220 */ /* 0x010fe20000400000 */
[----:B------:R-:W-:-:S03]  /*41b0*/  ULDC.64 UR4, c[0x0][0x1a8] ;  /* 0x00006a0000047ab9 */ /* 0x000fc60000000a00 */
[----:B0-----:R-:W-:-:S08]  /*41c0*/  FFMA R3, R29, R0, R8 ;  /* 0x000000001d037223 */ /* 0x001fd00000000008 */
[----:B------:R1:W-:Y:S01]  /*41d0*/  STG.E.SYS [R38.64+UR4], R3 ;  /* 0x0000000326007986 */ /* 0x0003e2000c10e904 */
[----:B------:R-:W-:Y:S05]  /*41e0*/  BRA `(.L_x_67) ;  /* 0x0000037000007947 */ /* 0x000fea0003800000 */
.L_x_112:
[----:B------:R-:W-:Y:S01]  /*41f0*/  IABS R6, c[0x0][0x1c0] ;  /* 0x0000700000067a13 */ /* 0x000fe20000000000 */
[----:B------:R-:W-:Y:S01]  /*4200*/  UMOV UR4, 0x1 ;  /* 0x0000000100047882 */ /* 0x000fe20000000000 */
[----:B------:R-:W-:Y:S01]  /*4210*/  ISETP.NE.AND P3, PT, R37, RZ, PT ;  /* 0x000000ff2500720c */ /* 0x000fe20003f65270 */
[----:B------:R-:W-:Y:S02]  /*4220*/  ULDC UR5, c[0x0][0x1c0] ;  /* 0x0000700000057ab9 */ /* 0x000fe40000000800 */
[----:B------:R-:W-:Y:S01]  /*4230*/  ULOP3.LUT UR4, UR4, UR5, URZ, 0x3c, !UPT ;  /* 0x0000000504047292 */ /* 0x000fe2000f8e3c3f */
[----:B------:R-:W0:Y:S05]  /*4240*/  I2F.RP R0, R6 ;  /* 0x0000000600007306 */ /* 0x000e2a0000209400 */
[----:B------:R-:W-:Y:S01]  /*4250*/  ISETP.LE.AND P1, PT, RZ, UR4, PT ;  /* 0x00000004ff007c0c */ /* 0x000fe2000bf23270 */
[----:B0-----:R-:W0:Y:S02]  /*4260*/  MUFU.RCP R0, R0 ;  /* 0x0000000000007308 */ /* 0x001e240000001000 */
[----:B0-----:R-:W-:-:S06]  /*4270*/  IADD3 R4, R0, 0xffffffe, RZ ;  /* 0x0ffffffe00047810 */ /* 0x001fcc0007ffe0ff */
[----:B------:R0:W1:Y:S02]  /*4280*/  F2I.FTZ.U32.TRUNC.NTZ R5, R4 ;  /* 0x0000000400057305 */ /* 0x000064000021f000 */
[----:B0-----:R-:W-:Y:S01]  /*4290*/  IMAD.MOV.U32 R4, RZ, RZ, RZ ;  /* 0x000000ffff047224 */ /* 0x001fe200078e00ff */
[----:B-1----:R-:W-:-:S05]  /*42a0*/  IADD3 R3, RZ, -R5, RZ ;  /* 0x80000005ff037210 */ /* 0x002fca0007ffe0ff */
[----:B------:R-:W-:-:S04]  /*42b0*/  IMAD R3, R3, R6, RZ ;  /* 0x0000000603037224 */ /* 0x000fc800078e02ff */
[----:B------:R-:W-:-:S08]  /*42c0*/  IMAD.HI.U32 R5, R5, R3, R4 ;  /* 0x0000000305057227 */ /* 0x000fd000078e0004 */
[----:B------:R-:W-:-:S06]  /*42d0*/  IMAD.HI.U32 R5, R5, 0x1, RZ ;  /* 0x0000000105057827 */ /* 0x000fcc00078e00ff */
[----:B------:R-:W-:-:S04]  /*42e0*/  IMAD.MOV R3, RZ, RZ, -R5 ;  /* 0x000000ffff037224 */ /* 0x000fc800078e0a05 */
[----:B------:R-:W-:-:S05]  /*42f0*/  IMAD R3, R6, R3, 0x1 ;  /* 0x0000000106037424 */ /* 0x000fca00078e0203 */
[----:B------:R-:W-:-:S12]  /*4300*/  ISETP.GT.U32.AND P2, PT, R6, R3, PT ;  /* 0x000000030600720c */ /* 0x000fd80003f44070 */
[----:B------:R-:W-:Y:S01]  /*4310*/  @!P2 IMAD.IADD R3, R3, 0x1, -R6 ;  /* 0x000000010303a824 */ /* 0x000fe200078e0a06 */
[----:B------:R-:W-:Y:S02]  /*4320*/  @!P2 IADD3 R5, R5, 0x1, RZ ;  /* 0x000000010505a810 */ /* 0x000fe40007ffe0ff */
[----:B------:R-:W-:Y:S02]  /*4330*/  ISETP.NE.AND P2, PT, RZ, c[0x0][0x1c0], PT ;  /* 0x00007000ff007a0c */ /* 0x000fe40003f45270 */
[----:B------:R-:W-:Y:S02]  /*4340*/  ISETP.GE.U32.AND P0, PT, R3, R6, PT ;  /* 0x000000060300720c */ /* 0x000fe40003f06070 */
[----:B------:R-:W-:-:S05]  /*4350*/  MOV R6, 0x4 ;  /* 0x0000000400067802 */ /* 0x000fca0000000f00 */
[----:B------:R-:W-:-:S05]  /*4360*/  IMAD.WIDE R14, R27, R6, c[0x0][0x198] ;  /* 0x000066001b0e7625 */ /* 0x000fca00078e0206 */
[----:B------:R-:W-:-:S03]  /*4370*/  @P0 IADD3 R5, R5, 0x1, RZ ;  /* 0x0000000105050810 */ /* 0x000fc60007ffe0ff */
[----:B------:R0:W-:Y:S02]  /*4380*/  STG.E.SYS [R14], RZ ;  /* 0x000000ff0e007386 */ /* 0x0001e4000010e900 */
[----:B------:R-:W-:-:S05]  /*4390*/  @!P1 IMAD.MOV R5, RZ, RZ, -R5 ;  /* 0x000000ffff059224 */ /* 0x000fca00078e0a05 */
[----:B------:R-:W-:-:S06]  /*43a0*/  @!P2 LOP3.LUT R5, RZ, c[0x0][0x1c0], RZ, 0x33, !PT ;  /* 0x00007000ff05aa12 */ /* 0x000fcc00078e33ff */
[----:B------:R1:W2:Y:S02]  /*43b0*/  I2F R3, R5 ;  /* 0x0000000500037306 */ /* 0x0002a40000201400 */
[----:B-1----:R-:W-:-:S04]  /*43c0*/  IMAD.WIDE R4, R27, R6, c[0x0][0x1a0] ;  /* 0x000068001b047625 */ /* 0x002fc800078e0206 */
[----:B------:R-:W-:-:S04]  /*43d0*/  IMAD.WIDE R6, R27, R6, c[0x0][0x1a8] ;  /* 0x00006a001b067625 */ /* 0x000fc800078e0206 */
[----:B------:R0:W-:Y:S04]  /*43e0*/  STG.E.SYS [R4], RZ ;  /* 0x000000ff04007386 */ /* 0x0001e8000010e900 */
[----:B--2---:R0:W-:Y:S01]  /*43f0*/  STG.E.SYS [R6], R3 ;  /* 0x0000000306007386 */ /* 0x0041e2000010e900 */
[----:B------:R-:W-:Y:S05]  /*4400*/  @P3 BRA `(.L_x_67) ;  /* 0x0000015000003947 */ /* 0x000fea0003800000 */
[----:B------:R-:W2:Y:S04]  /*4410*/  LDG.E.SYS R8, [R14] ;  /* 0x000000000e087381 */ /* 0x000ea800001ee900 */
[----:B------:R-:W3:Y:S04]  /*4420*/  LDG.E.SYS R0, [R54] ;  /* 0x0000000036007381 */ /* 0x000ee800001ee900 */
[----:B0-----:R-:W4:Y:S01]  /*4430*/  LDG.E.SYS R3, [R52] ;  /* 0x0000000034037381 */ /* 0x001f2200001ee900 */
[----:B------:R-:W-:Y:S01]  /*4440*/  UMOV UR4, 32@lo($str$21) ;  /* 0x0000000000047882 */ /* 0x000fe20000000000 */
[----:B------:R-:W-:Y:S01]  /*4450*/  IMAD.MOV.U32 R6, RZ, RZ, R22 ;  /* 0x000000ffff067224 */ /* 0x000fe200078e0016 */
[----:B------:R-:W-:Y:S01]  /*4460*/  UMOV UR5, 32@hi($str$21) ;  /* 0x0000000000057882 */ /* 0x000fe20000000000 */
[----:B------:R0:W-:Y:S01]  /*4470*/  STL [R1], R27 ;  /* 0x0000001b01007387 */ /* 0x0001e20000100800 */
[----:B------:R-:W-:Y:S01]  /*4480*/  IMAD.MOV.U32 R7, RZ, RZ, R2 ;  /* 0x000000ffff077224 */ /* 0x000fe200078e0002 */
[----:B------:R-:W-:Y:S01]  /*4490*/  MOV R20, 32@lo((subComputation + .L_x_67@srel)) ;  /* 0x0000000000147802 */ /* 0x000fe20000000f00 */
[----:B------:R-:W-:Y:S01]  /*44a0*/  IMAD.U32 R4, RZ, RZ, UR4 ;  /* 0x00000004ff047e24 */ /* 0x000fe2000f8e00ff */
[----:B------:R0:W-:Y:S01]  /*44b0*/  STL [R1+0x10], R31 ;  /* 0x0000101f01007387 */ /* 0x0001e20000100800 */
[----:B------:R-:W-:Y:S01]  /*44c0*/  IMAD.U32 R5, RZ, RZ, UR5 ;  /* 0x00000005ff057e24 */ /* 0x000fe2000f8e00ff */
[----:B------:R-:W-:-:S02]  /*44d0*/  MOV R21, 32@hi((subComputation + .L_x_67@srel)) ;  /* 0x0000000000157802 */ /* 0x000fc40000000f00 */
[----:B------:R0:W-:Y:S01]  /*44e0*/  STL [R1+0x20], R31 ;  /* 0x0000201f01007387 */ /* 0x0001e20000100800 */
[----:B--2---:R-:W1:Y:S01]  /*44f0*/  F2F.F64.F32 R8, R8 ;  /* 0x0000000800087310 */ /* 0x004e620000201800 */
[----:B---3--:R-:W2:Y:S01]  /*4500*/  F2F.F64.F32 R10, R0 ;  /* 0x00000000000a7310 */ /* 0x008ea20000201800 */
[----:B----4-:R-:W3:Y:S01]  /*4510*/  F2F.F64.F32 R12, R3 ;  /* 0x00000003000c7310 */ /* 0x010ee20000201800 */
[----:B-1----:R0:W-:Y:S04]  /*4520*/  STL.64 [R1+0x8], R8 ;  /* 0x0000080801007387 */ /* 0x0021e80000100a00 */
[----:B--2---:R0:W-:Y:S04]  /*4530*/  STL.64 [R1+0x18], R10 ;  /* 0x0000180a01007387 */ /* 0x0041e80000100a00 */
[----:B---3--:R0:W-:Y:S02]  /*4540*/  STL.64 [R1+0x28], R12 ;  /* 0x0000280c01007387 */ /* 0x0081e40000100a00 */
[----:B0-----:R-:W-:Y:S05]  /*4550*/  CALL.ABS.NOINC `(vprintf) ;  /* 0x0000000000007943 */ /* 0x001fea0003c00000 */
.L_x_67:
[----:B------:R-:W-:Y:S05]  /*4560*/  BSYNC B7 ;  /* 0x0000000000077941 */ /* 0x000fea0003800000 */
.L_x_107:
[----:B------:R-:W-:Y:S01]  /*4570*/  ISETP.NE.AND P6, PT, R37, RZ, PT ;  /* 0x000000ff2500720c */ /* 0x000fe20003fc5270 */
[----:B------:R-:W-:Y:S01]  /*4580*/  BMOV.32.CLEAR RZ, B6 ;  /* 0x0000000006ff7355 */ /* 0x000fe20000100000 */
[----:B------:R-:W-:Y:S10]  /*4590*/  BSSY B6, `(.L_x_113) ;  /* 0x000000a000067945 */ /* 0x000ff40003800000 */
[----:B------:R-:W-:Y:S05]  /*45a0*/  @P6 BRA `(.L_x_68) ;  /* 0x0000008000006947 */ /* 0x000fea0003800000 */
[----:B------:R-:W-:Y:S01]  /*45b0*/  UMOV UR4, 32@lo($str$22) ;  /* 0x0000000000047882 */ /* 0x000fe20000000000 */
[----:B0-----:R-:W-:Y:S01]  /*45c0*/  CS2R R6, SRZ ;  /* 0x0000000000067805 */ /* 0x001fe2000001ff00 */
[----:B------:R-:W-:Y:S01]  /*45d0*/  UMOV UR5, 32@hi($str$22) ;  /* 0x0000000000057882 */ /* 0x000fe20000000000 */
[----:B------:R-:W-:Y:S01]  /*45e0*/  MOV R4, UR4 ;  /* 0x0000000400047c02 */ /* 0x000fe20008000f00 */
[----:B------:R-:W-:Y:S01]  /*45f0*/  IMAD.U32 R5, RZ, RZ, UR5 ;  /* 0x00000005ff057e24 */ /* 0x000fe2000f8e00ff */
[----:B------:R-:W-:-:S02]  /*4600*/  MOV R20, 32@lo((subComputation + .L_x_68@srel)) ;  /* 0x0000000000147802 */ /* 0x000fc40000000f00 */
[----:B------:R-:W-:-:S08]  /*4610*/  MOV R21, 32@hi((subComputation + .L_x_68@srel)) ;  /* 0x0000000000157802 */ /* 0x000fd00000000f00 */
[----:B-1----:R-:W-:Y:S05]  /*4620*/  CALL.ABS.NOINC `(vprintf) ;  /* 0x0000000000007943 */ /* 0x002fea0003c00000 */
.L_x_68:
[----:B------:R-:W-:Y:S05]  /*4630*/  BSYNC B6 ;  /* 0x0000000000067941 */ /* 0x000fea0003800000 */
.L_x_113:
[----:B------:R-:W-:Y:S01]  /*4640*/  ISETP.NE.AND P6, PT, R37, RZ, PT ;  /* 0x000000ff2500720c */ /* 0x000fe20003fc5270 */
[----:B------:R-:W-:Y:S04]  /*4650*/  WARPSYNC 0xffffffff ;  /* 0xffffffff00007948 */ /* 0x000fe80003800000 */
[----:B------:R-:W-:Y:S01]  /*4660*/  BMOV.32.CLEAR RZ, B6 ;  /* 0x0000000006ff7355 */ /* 0x000fe20000100000 */
[----:B------:R-:W-:Y:S05]  /*4670*/  BAR.SYNC 0x0 ;  /* 0x0000000000007b1d */ /* 0x000fea0000000000 */
[----:B------:R-:W-:Y:S01]  /*4680*/  BSSY B6, `(.L_x_114) ;  /* 0x000000a000067945 */ /* 0x000fe20003800000 */
[----:B------:R-:W-:Y:S05]  /*4690*/  @P6 BRA `(.L_x_69) ;  /* 0x0000008000006947 */ /* 0x000fea0003800000 */
[----:B------:R-:W-:Y:S01]  /*46a0*/  UMOV UR4, 32@lo($str$23) ;  /* 0x0000000000047882 */ /* 0x000fe20000000000 */
[----:B0-----:R-:W-:Y:S01]  /*46b0*/  CS2R R6, SRZ ;  /* 0x0000000000067805 */ /* 0x001fe2000001ff00 */
[----:B------:R-:W-:Y:S01]  /*46c0*/  UMOV UR5, 32@hi($str$23) ;  /* 0x0000000000057882 */ /* 0x000fe20000000000 */
[----:B------:R-:W-:Y:S01]  /*46d0*/  IMAD.U32 R4, RZ, RZ, UR4 ;  /* 0x00000004ff047e24 */ /* 0x000fe2000f8e00ff */
[----:B------:R-:W-:Y:S01]  /*46e0*/  MOV R20, 32@lo((subComputation + .L_x_69@srel)) ;  /* 0x0000000000147802 */ /* 0x000fe20000000f00 */
[----:B------:R-:W-:Y:S01]  /*46f0*/  IMAD.U32 R5, RZ, RZ, UR5 ;  /* 0x00000005ff057e24 */ /* 0x000fe2000f8e00ff */
[----:B------:R-:W-:-:S08]  /*4700*/  MOV R21, 32@hi((subComputation + .L_x_69@srel)) ;  /* 0x0000000000157802 */ /* 0x000fd00000000f00 */
[----:B-1----:R-:W-:Y:S05]  /*4710*/  CALL.ABS.NOINC `(vprintf) ;  /* 0x0000000000007943 */ /* 0x002fea0003c00000 */
.L_x_69:
[----:B------:R-:W-:Y:S05]  /*4720*/  BSYNC B6 ;  /* 0x0000000000067941 */ /* 0x000fea0003800000 */
.L_x_114:
[----:B------:R-:W-:Y:S02]  /*4730*/  IADD3 R0, R19, 0x2, RZ ;  /* 0x0000000213007810 */ /* 0x000fe40007ffe0ff */
[----:B------:R-:W-:-:S02]  /*4740*/  IADD3 R16, P1, R16, 0x4, RZ ;  /* 0x0000000410107810 */ /* 0x000fc40007f3e0ff */
[----:B------:R-:W-:Y:S02]  /*4750*/  ISETP.GE.AND P0, PT, R0, c[0x0][0x1c0], PT ;  /* 0x0000700000007a0c */ /* 0x000fe40003f06270 */
[----:B------:R-:W-:Y:S01]  /*4760*/  IADD3 R28, R28, c[0x0][0x0], RZ ;  /* 0x000000001c1c7a10 */ /* 0x000fe20007ffe0ff */
[----:B------:R-:W-:Y:S01]  /*4770*/  IMAD.X R26, RZ, RZ, R26, P1 ;  /* 0x000000ffff1a7224 */ /* 0x000fe200008e061a */
[----:B------:R-:W-:Y:S02]  /*4780*/  IADD3 R18, R18, c[0x0][0x0], RZ ;  /* 0x0000000012127a10 */ /* 0x000fe40007ffe0ff */
[----:B------:R-:W-:Y:S02]  /*4790*/  IADD3 R27, R27, c[0x0][0x1bc], RZ ;  /* 0x00006f001b1b7a10 */ /* 0x000fe40007ffe0ff */
[----:B------:R-:W-:-:S04]  /*47a0*/  MOV R19, R17 ;  /* 0x0000001100137202 */ /* 0x000fc80000000f00 */
[----:B------:R-:W-:Y:S05]  /*47b0*/  @!P0 BRA `(.L_x_115) ;  /* 0xffffefe000008947 */ /* 0x000fea000383ffff */
.L_x_104:
[----:B------:R-:W-:Y:S05]  /*47c0*/  BSYNC B8 ;  /* 0x0000000000087941 */ /* 0x000fea0003800000 */
.L_x_103:
[----:B------:R-:W-:Y:S02]  /*47d0*/  IMAD.MOV.U32 R0, RZ, RZ, 0x1 ;  /* 0x00000001ff007424 */ /* 0x000fe400078e00ff */
[----:B01----:R-:W-:-:S03]  /*47e0*/  IMAD.MOV.U32 R9, RZ, RZ, 0x4 ;  /* 0x00000004ff097424 */ /* 0x003fc600078e00ff */
[----:B------:R-:W-:-:S05]  /*47f0*/  IADD3 R0, -R0, c[0x0][0x1c0], RZ ;  /* 0x0000700000007a10 */ /* 0x000fca0007ffe1ff */
[----:B------:R-:W-:-:S04]  /*4800*/  IMAD R0, R0, c[0x0][0x0], R25 ;  /* 0x0000000000007a24 */ /* 0x000fc800078e0219 */
[----:B------:R-:W-:-:S04]  /*4810*/  IMAD.WIDE R4, R0, R9, c[0x0][0x198] ;  /* 0x0000660000047625 */ /* 0x000fc800078e0209 */
[----:B------:R-:W-:-:S04]  /*4820*/  IMAD.WIDE R6, R0, R9, c[0x0][0x1a0] ;  /* 0x0000680000067625 */ /* 0x000fc800078e0209 */
[----:B------:R-:W2:Y:S04]  /*4830*/  LDG.E.SYS R5, [R4] ;  /* 0x0000000004057381 */ /* 0x000ea800001ee900 */
[----:B------:R-:W2:Y:S01]  /*4840*/  LDG.E.SYS R6, [R6] ;  /* 0x0000000006067381 */ /* 0x000ea200001ee900 */
[C---:B------:R-:W-:Y:S01]  /*4850*/  ISETP.NE.AND P0, PT, R23.reuse, RZ, PT ;  /* 0x000000ff1700720c */ /* 0x040fe20003f05270 */
[----:B------:R-:W-:-:S04]  /*4860*/  IMAD.WIDE.U32 R8, R23, R9, c[0x0][0x1b0] ;  /* 0x00006c0017087625 */ /* 0x000fc800078e0009 */
[----:B--2---:R-:W-:-:S08]  /*4870*/  FADD R3, R6, R5 ;  /* 0x0000000506037221 */ /* 0x004fd00000000000 */
[----:B------:R0:W-:Y:S01]  /*4880*/  STG.E.SYS [R8], R3 ;  /* 0x0000000308007386 */ /* 0x0001e2000010e900 */
[----:B------:R-:W-:Y:S05]  /*4890*/  @P0 EXIT ;  /* 0x000000000000094d */ /* 0x000fea0003800000 */
[----:B------:R-:W-:Y:S02]  /*48a0*/  ULDC.64 UR4, c[0x0][0x1b0] ;  /* 0x00006c0000047ab9 */ /* 0x000fe40000000a00 */
[----:B------:R-:W2:Y:S01]  /*48b0*/  LDG.E.SYS R0, [UR4] ;  /* 0x00000004ff007981 */ /* 0x000ea2000c1ee900 */
[----:B------:R-:W-:Y:S01]  /*48c0*/  UMOV UR4, 32@lo($str$24) ;  /* 0x0000000000047882 */ /* 0x000fe20000000000 */
[----:B------:R-:W-:Y:S01]  /*48d0*/  IMAD.MOV.U32 R6, RZ, RZ, R22 ;  /* 0x000000ffff067224 */ /* 0x000fe200078e0016 */
[----:B------:R-:W-:Y:S01]  /*48e0*/  UMOV UR5, 32@hi($str$24) ;  /* 0x0000000000057882 */ /* 0x000fe20000000000 */
[----:B------:R1:W-:Y:S01]  /*48f0*/  STL [R1], RZ ;  /* 0x000000ff01007387 */ /* 0x0003e20000100800 */
[----:B------:R-:W-:Y:S01]  /*4900*/  IMAD.MOV.U32 R7, RZ, RZ, R2 ;  /* 0x000000ffff077224 */ /* 0x000fe200078e0002 */
[----:B------:R-:W-:Y:S01]  /*4910*/  MOV R4, UR4 ;  /* 0x0000000400047c02 */ /* 0x000fe20008000f00 */
[----:B------:R-:W-:Y:S01]  /*4920*/  IMAD.U32 R5, RZ, RZ, UR5 ;  /* 0x00000005ff057e24 */ /* 0x000fe2000f8e00ff */
[----:B------:R-:W-:-:S02]  /*4930*/  MOV R20, 32@lo((subComputation + .L_x_70@srel)) ;  /* 0x0000000000147802 */ /* 0x000fc40000000f00 */
[----:B------:R-:W-:Y:S01]  /*4940*/  MOV R21, 32@hi((subComputation + .L_x_70@srel)) ;  /* 0x0000000000157802 */ /* 0x000fe20000000f00 */
[----:B0-2---:R-:W0:Y:S02]  /*4950*/  F2F.F64.F32 R8, R0 ;  /* 0x0000000000087310 */ /* 0x005e240000201800 */
[----:B0-----:R1:W-:Y:S05]  /*4960*/  STL.64 [R1+0x8], R8 ;  /* 0x0000080801007387 */ /* 0x0013ea0000100a00 */
[----:B-1----:R-:W-:Y:S05]  /*4970*/  CALL.ABS.NOINC `(vprintf) ;  /* 0x0000000000007943 */ /* 0x002fea0003c00000 */
.L_x_70:
[----:B------:R-:W-:Y:S05]  /*4980*/  EXIT ;  /* 0x000000000000794d */ /* 0x000fea0003800000 */
        .weak           $subComputation$__cuda_sm3x_div_rn_noftz_f32
        .type           $subComputation$__cuda_sm3x_div_rn_noftz_f32,@function
        .size           $subComputation$__cuda_sm3x_div_rn_noftz_f32,($subComputation$__cuda_sm3x_div_rn_noftz_f32_slowpath - $subComputation$__cuda_sm3x_div_rn_noftz_f32)
$subComputation$__cuda_sm3x_div_rn_noftz_f32:
[----:B------:R-:W0:Y:S02]  /*4990*/  FCHK P0, R6, 3 ;  /* 0x4040000006007902 */ /* 0x000e240000000000 */
[----:B0-----:R-:W-:Y:S05]  /*49a0*/  @P0 BRA `(.L_x_116) ;  /* 0x000000c000000947 */ /* 0x001fea0003800000 */
[----:B------:R-:W-:Y:S02]  /*49b0*/  IMAD.MOV.U32 R5, RZ, RZ, 0x3eaaaaab ;  /* 0x3eaaaaabff057424 */ /* 0x000fe400078e00ff */
[----:B------:R-:W-:-:S04]  /*49c0*/  FADD.FTZ R3, -RZ, -3 ;  /* 0xc0400000ff037421 */ /* 0x000fc80000010100 */
[----:B------:R-:W-:-:S04]  /*49d0*/  FFMA R4, R3, R5, 1 ;  /* 0x3f80000003047423 */ /* 0x000fc80000000005 */
[----:B------:R-:W-:-:S04]  /*49e0*/  FFMA R5, R4, R5, 0.3333333432674407959 ;  /* 0x3eaaaaab04057423 */ /* 0x000fc80000000005 */
[----:B------:R-:W-:-:S04]  /*49f0*/  FFMA R4, R6, R5, RZ ;  /* 0x0000000506047223 */ /* 0x000fc800000000ff */
[----:B------:R-:W-:-:S04]  /*4a00*/  FFMA R7, R3, R4, R6 ;  /* 0x0000000403077223 */ /* 0x000fc80000000006 */
[----:B------:R-:W-:-:S04]  /*4a10*/  FFMA R4, R5, R7, R4 ;  /* 0x0000000705047223 */ /* 0x000fc80000000004 */
[----:B------:R-:W-:-:S04]  /*4a20*/  FFMA R3, R3, R4, R6 ;  /* 0x0000000403037223 */ /* 0x000fc80000000006 */
[----:B------:R-:W-:Y:S02]  /*4a30*/  FFMA R3, R5, R3, R4 ;  /* 0x0000000305037223 */ /* 0x000fe40000000004 */
[----:B------:R-:W-:Y:S02]  /*4a40*/  IMAD.MOV.U32 R4, RZ, RZ, R0 ;  /* 0x000000ffff047224 */ /* 0x000fe400078e0000 */
[----:B------:R-:W-:-:S06]  /*4a50*/  IMAD.MOV.U32 R5, RZ, RZ, 0x0 ;  /* 0x00000000ff057424 */ /* 0x000fcc00078e00ff */
[----:B------:R-:W-:Y:S05]  /*4a60*/  RET.REL.NODEC R4 `(subComputation) ;  /* 0xffffb59004007950 */ /* 0x000fea0003c3ffff */
.L_x_116:
[----:B------:R-:W-:Y:S01]  /*4a70*/  BMOV.32.CLEAR RZ, B0 ;  /* 0x0000000000ff7355 */ /* 0x000fe20000100000 */
[----:B------:R-:W-:Y:S01]  /*4a80*/  BSSY B0, `(.L_x_117) ;  /* 0x0000003000007945 */ /* 0x000fe20003800000 */
[----:B------:R-:W-:-:S08]  /*4a90*/  MOV R4, 0x4ab0 ;  /* 0x00004ab000047802 */ /* 0x000fd00000000f00 */
[----:B------:R-:W-:Y:S05]  /*4aa0*/  CALL.REL.NOINC `($subComputation$__cuda_sm3x_div_rn_noftz_f32_slowpath) ;  /* 0x0000005000007944 */ /* 0x000fea0003c00000 */
[----:B------:R-:W-:Y:S05]  /*4ab0*/  BSYNC B0 ;  /* 0x0000000000007941 */ /* 0x000fea0003800000 */
.L_x_117:
[----:B------:R-:W-:Y:S01]  /*4ac0*/  IMAD.MOV.U32 R4, RZ, RZ, R0 ;  /* 0x000000ffff047224 */ /* 0x000fe200078e0000 */
[----:B------:R-:W-:Y:S01]  /*4ad0*/  MOV R3, R6 ;  /* 0x0000000600037202 */ /* 0x000fe20000000f00 */
[----:B------:R-:W-:-:S06]  /*4ae0*/  IMAD.MOV.U32 R5, RZ, RZ, 0x0 ;  /* 0x00000000ff057424 */ /* 0x000fcc00078e00ff */
[----:B------:R-:W-:Y:S05]  /*4af0*/  RET.REL.NODEC R4 `(subComputation) ;  /* 0xffffb50004007950 */ /* 0x000fea0003c3ffff */
        .weak           $subComputation$__cuda_sm3x_div_rn_noftz_f32_slowpath
        .type           $subComputation$__cuda_sm3x_div_rn_noftz_f32_slowpath,@function
        .size           $subComputation$__cuda_sm3x_div_rn_noftz_f32_slowpath,(.L_x_131 - $subComputation$__cuda_sm3x_div_rn_noftz_f32_slowpath)
$subComputation$__cuda_sm3x_div_rn_noftz_f32_slowpath:
[--C-:B------:R-:W-:Y:S01]  /*4b00*/  SHF.R.U32.HI R3, RZ, 0x17, R6.reuse ;  /* 0x00000017ff037819 */ /* 0x100fe20000011606 */
[----:B------:R-:W-:Y:S01]  /*4b10*/  BMOV.32.CLEAR RZ, B3 ;  /* 0x0000000003ff7355 */ /* 0x000fe20000100000 */
[----:B------:R-:W-:Y:S01]  /*4b20*/  BSSY B3, `(.L_x_118) ;  /* 0x000001a000037945 */ /* 0x000fe20003800000 */
[----:B------:R-:W-:Y:S01]  /*4b30*/  IMAD.MOV.U32 R5, RZ, RZ, R6 ;  /* 0x000000ffff057224 */ /* 0x000fe200078e0006 */
[----:B------:R-:W-:-:S04]  /*4b40*/  LOP3.LUT R3, R3, 0xff, RZ, 0xc0, !PT ;  /* 0x000000ff03037812 */ /* 0x000fc800078ec0ff */
[----:B------:R-:W-:-:S04]  /*4b50*/  IADD3 R9, R3, -0x1, RZ ;  /* 0xffffffff03097810 */ /* 0x000fc80007ffe0ff */
[----:B------:R-:W-:-:S12]  /*4b60*/  ISETP.GT.U32.OR P0, PT, R9, 0xfd, !PT ;  /* 0x000000fd0900780c */ /* 0x000fd80007f04470 */
[----:B------:R-:W-:Y:S01]  /*4b70*/  @!P0 IMAD.MOV.U32 R7, RZ, RZ, RZ ;  /* 0x000000ffff078224 */ /* 0x000fe200078e00ff */
[----:B------:R-:W-:Y:S07]  /*4b80*/  @!P0 BRA `(.L_x_119) ;  /* 0x0000013000008947 */ /* 0x000fee0003800000 */
[----:B------:R-:W-:-:S12]  /*4b90*/  FSETP.GTU.FTZ.AND P0, PT, |R6|, +INF , PT ;  /* 0x7f8000000600780b */ /* 0x000fd80003f1c200 */
[----:B------:R-:W-:Y:S01]  /*4ba0*/  @P0 BREAK B3 ;  /* 0x0000000000030942 */ /* 0x000fe20003800000 */
[----:B------:R-:W-:Y:S05]  /*4bb0*/  @P0 BRA `(.L_x_120) ;  /* 0x000005c000000947 */ /* 0x000fea0003800000 */
[----:B------:R-:W-:-:S04]  /*4bc0*/  MOV R8, 0x40400000 ;  /* 0x4040000000087802 */ /* 0x000fc80000000f00 */
[----:B------:R-:W-:-:S12]  /*4bd0*/  LOP3.LUT P0, RZ, R8, 0x7fffffff, R5, 0xc8, !PT ;  /* 0x7fffffff08ff7812 */ /* 0x000fd8000780c805 */
[----:B------:R-:W-:Y:S01]  /*4be0*/  @!P0 BREAK B3 ;  /* 0x0000000000038942 */ /* 0x000fe20003800000 */
[----:B------:R-:W-:Y:S05]  /*4bf0*/  @!P0 BRA `(.L_x_121) ;  /* 0x0000055000008947 */ /* 0x000fea0003800000 */
[----:B------:R-:W-:-:S12]  /*4c00*/  LOP3.LUT P0, RZ, R5, 0x7fffffff, RZ, 0xc0, !PT ;  /* 0x7fffffff05ff7812 */ /* 0x000fd8000780c0ff */
[----:B------:R-:W-:Y:S01]  /*4c10*/  @!P0 BREAK B3 ;  /* 0x0000000000038942 */ /* 0x000fe20003800000 */
[----:B------:R-:W-:Y:S05]  /*4c20*/  @!P0 BRA `(.L_x_122) ;  /* 0x000004f000008947 */ /* 0x000fea0003800000 */
[----:B------:R-:W-:Y:S02]  /*4c30*/  FSETP.NEU.FTZ.AND P0, PT, |R6|, +INF , PT ;  /* 0x7f8000000600780b */ /* 0x000fe40003f1d200 */
[----:B------:R-:W-:-:S04]  /*4c40*/  LOP3.LUT P1, RZ, R8, 0x7fffffff, RZ, 0xc0, !PT ;  /* 0x7fffffff08ff7812 */ /* 0x000fc8000782c0ff */
[----:B------:R-:W-:-:S12]  /*4c50*/  PLOP3.LUT P0, PT, P0, P1, PT, 0x2a, 0x0 ;  /* 0x000000000000781c */ /* 0x000fd80000702572 */
[----:B------:R-:W-:Y:S01]  /*4c60*/  @P0 BREAK B3 ;  /* 0x0000000000030942 */ /* 0x000fe20003800000 */
[----:B------:R-:W-:Y:S05]  /*4c70*/  @P0 BRA `(.L_x_123) ;  /* 0x0000046000000947 */ /* 0x000fea0003800000 */
[----:B------:R-:W-:-:S12]  /*4c80*/  ISETP.GE.AND P0, PT, R9, RZ, PT ;  /* 0x000000ff0900720c */ /* 0x000fd80003f06270 */
[----:B------:R-:W-:Y:S02]  /*4c90*/  @P0 IMAD.MOV.U32 R7, RZ, RZ, RZ ;  /* 0x000000ffff070224 */ /* 0x000fe400078e00ff */
[----:B------:R-:W-:Y:S02]  /*4ca0*/  @!P0 FFMA R5, R6, 1.84467440737095516160e+19, RZ ;  /* 0x5f80000006058823 */ /* 0x000fe400000000ff */
[----:B------:R-:W-:-:S08]  /*4cb0*/  @!P0 IMAD.MOV.U32 R7, RZ, RZ, -0x40 ;  /* 0xffffffc0ff078424 */ /* 0x000fd000078e00ff */
.L_x_119:
[----:B------:R-:W-:Y:S05]  /*4cc0*/  BSYNC B3 ;  /* 0x0000000000037941 */ /* 0x000fea0003800000 */
.L_x_118:
[----:B------:R-:W-:Y:S01]  /*4cd0*/  UMOV UR4, 0x40400000 ;  /* 0x4040000000047882 */ /* 0x000fe20000000000 */
[----:B------:R-:W-:Y:S01]  /*4ce0*/  IADD3 R6, R3, -0x7f, RZ ;  /* 0xffffff8103067810 */ /* 0x000fe20007ffe0ff */
[----:B------:R-:W-:Y:S01]  /*4cf0*/  UIADD3 UR4, UR4, -0x800000, URZ ;  /* 0xff80000004047890 */ /* 0x000fe2000fffe03f */
[----:B------:R-:W-:Y:S01]  /*4d00*/  BMOV.32.CLEAR RZ, B3 ;  /* 0x0000000003ff7355 */ /* 0x000fe20000100000 */
[----:B------:R-:W-:Y:S02]  /*4d10*/  BSSY B3, `(.L_x_124) ;  /* 0x0000039000037945 */ /* 0x000fe40003800000 */
[----:B------:R-:W-:Y:S01]  /*4d20*/  IMAD R5, R6, -0x800000, R5 ;  /* 0xff80000006057824 */ /* 0x000fe200078e0205 */
[----:B------:R-:W-:Y:S01]  /*4d30*/  IADD3 R6, R7, -0x1, R6 ;  /* 0xffffffff07067810 */ /* 0x000fe20007ffe006 */
[----:B------:R-:W-:-:S03]  /*4d40*/  FADD.FTZ R10, -RZ, -UR4 ;  /* 0x80000004ff0a7e21 */ /* 0x000fc60008010100 */
[----:B------:R-:W0:Y:S02]  /*4d50*/  MUFU.RCP R8, UR4 ;  /* 0x0000000400087d08 */ /* 0x000e240008001000 */
[----:B0-----:R-:W-:-:S04]  /*4d60*/  FFMA R3, R8, R10, 1 ;  /* 0x3f80000008037423 */ /* 0x001fc8000000000a */
[----:B------:R-:W-:-:S04]  /*4d70*/  FFMA R8, R8, R3, R8 ;  /* 0x0000000308087223 */ /* 0x000fc80000000008 */
[----:B------:R-:W-:-:S04]  /*4d80*/  FFMA R3, R5, R8, RZ ;  /* 0x0000000805037223 */ /* 0x000fc800000000ff */
[----:B------:R-:W-:-:S04]  /*4d90*/  FFMA R9, R10, R3, R5 ;  /* 0x000000030a097223 */ /* 0x000fc80000000005 */
[----:B------:R-:W-:-:S04]  /*4da0*/  FFMA R9, R8, R9, R3 ;  /* 0x0000000908097223 */ /* 0x000fc80000000003 */
[----:B------:R-:W-:-:S04]  /*4db0*/  FFMA R10, R10, R9, R5 ;  /* 0x000000090a0a7223 */ /* 0x000fc80000000005 */
[----:B------:R-:W-:-:S05]  /*4dc0*/  FFMA R5, R8, R10, R9 ;  /* 0x0000000a08057223 */ /* 0x000fca0000000009 */
[----:B------:R-:W-:-:S04]  /*4dd0*/  SHF.R.U32.HI R3, RZ, 0x17, R5 ;  /* 0x00000017ff037819 */ /* 0x000fc80000011605 */
[----:B------:R-:W-:-:S05]  /*4de0*/  LOP3.LUT R3, R3, 0xff, RZ, 0xc0, !PT ;  /* 0x000000ff03037812 */ /* 0x000fca00078ec0ff */
[----:B------:R-:W-:-:S05]  /*4df0*/  IMAD.IADD R11, R3, 0x1, R6 ;  /* 0x00000001030b7824 */ /* 0x000fca00078e0206 */
[----:B------:R-:W-:-:S04]  /*4e00*/  IADD3 R3, R11, -0x1, RZ ;  /* 0xffffffff0b037810 */ /* 0x000fc80007ffe0ff */
[----:B------:R-:W-:-:S12]  /*4e10*/  ISETP.GE.U32.AND P0, PT, R3, 0xfe, PT ;  /* 0x000000fe0300780c */ /* 0x000fd80003f06070 */
[----:B------:R-:W-:Y:S05]  /*4e20*/  @!P0 BRA `(.L_x_125) ;  /* 0x0000026000008947 */ /* 0x000fea0003800000 */
[----:B------:R-:W-:Y:S01]  /*4e30*/  ISETP.GT.AND P0, PT, R11, 0xfe, PT ;  /* 0x000000fe0b00780c */ /* 0x000fe20003f04270 */
[----:B------:R-:W-:Y:S01]  /*4e40*/  BMOV.32.CLEAR RZ, B4 ;  /* 0x0000000004ff7355 */ /* 0x000fe20000100000 */
[----:B------:R-:W-:Y:S10]  /*4e50*/  BSSY B4, `(.L_x_126) ;  /* 0x000000a000047945 */ /* 0x000ff40003800000 */
[----:B------:R-:W-:Y:S01]  /*4e60*/  @P0 BREAK B4 ;  /* 0x0000000000040942 */ /* 0x000fe20003800000 */
[----:B------:R-:W-:Y:S05]  /*4e70*/  @P0 BRA `(.L_x_127) ;  /* 0x000001e000000947 */ /* 0x000fea0003800000 */
[----:B------:R-:W-:-:S12]  /*4e80*/  ISETP.GE.AND P0, PT, R11, 0x1, PT ;  /* 0x000000010b00780c */ /* 0x000fd80003f06270 */
[----:B------:R-:W-:Y:S01]  /*4e90*/  @P0 BREAK B4 ;  /* 0x0000000000040942 */ /* 0x000fe20003800000 */
[----:B------:R-:W-:Y:S05]  /*4ea0*/  @P0 BRA `(.L_x_128) ;  /* 0x000001f000000947 */ /* 0x000fea0003800000 */
[----:B------:R-:W-:Y:S02]  /*4eb0*/  ISETP.GE.AND P0, PT, R11, -0x18, PT ;  /* 0xffffffe80b00780c */ /* 0x000fe40003f06270 */
[----:B------:R-:W-:-:S10]  /*4ec0*/  LOP3.LUT R5, R5, 0x80000000, RZ, 0xc0, !PT ;  /* 0x8000000005057812 */ /* 0x000fd400078ec0ff */
[----:B------:R-:W-:Y:S01]  /*4ed0*/  @!P0 BREAK B4 ;  /* 0x0000000000048942 */ /* 0x000fe20003800000 */
[----:B------:R-:W-:Y:S05]  /*4ee0*/  @!P0 BRA `(.L_x_128) ;  /* 0x000001b000008947 */ /* 0x000fea0003800000 */
[----:B------:R-:W-:Y:S05]  /*4ef0*/  BSYNC B4 ;  /* 0x0000000000047941 */ /* 0x000fea0003800000 */
.L_x_126:
[CCC-:B------:R-:W-:Y:S01]  /*4f00*/  FFMA.RZ R3, R8.reuse, R10.reuse, R9.reuse ;  /* 0x0000000a08037223 */ /* 0x1c0fe2000000c009 */
[C---:B------:R-:W-:Y:S02]  /*4f10*/  IADD3 R7, R11.reuse, 0x20, RZ ;  /* 0x000000200b077810 */ /* 0x040fe40007ffe0ff */
[----:B------:R-:W-:Y:S02]  /*4f20*/  ISETP.NE.AND P2, PT, R11, RZ, PT ;  /* 0x000000ff0b00720c */ /* 0x000fe40003f45270 */
[----:B------:R-:W-:Y:S01]  /*4f30*/  LOP3.LUT R6, R3, 0x7fffff, RZ, 0xc0, !PT ;  /* 0x007fffff03067812 */ /* 0x000fe200078ec0ff */
[CCC-:B------:R-:W-:Y:S01]  /*4f40*/  FFMA.RP R3, R8.reuse, R10.reuse, R9.reuse ;  /* 0x0000000a08037223 */ /* 0x1c0fe20000008009 */
[----:B------:R-:W-:Y:S01]  /*4f50*/  ISETP.NE.AND P1, PT, R11, RZ, PT ;  /* 0x000000ff0b00720c */ /* 0x000fe20003f25270 */
[----:B------:R-:W-:Y:S01]  /*4f60*/  FFMA.RM R8, R8, R10, R9 ;  /* 0x0000000a08087223 */ /* 0x000fe20000004009 */
[----:B------:R-:W-:Y:S01]  /*4f70*/  LOP3.LUT R6, R6, 0x800000, RZ, 0xfc, !PT ;  /* 0x0080000006067812 */ /* 0x000fe200078efcff */
[----:B------:R-:W-:-:S03]  /*4f80*/  IMAD.MOV R9, RZ, RZ, -R11 ;  /* 0x000000ffff097224 */ /* 0x000fc600078e0a0b */
[----:B------:R-:W-:Y:S02]  /*4f90*/  SHF.L.U32 R7, R6, R7, RZ ;  /* 0x0000000706077219 */ /* 0x000fe400000006ff */
[----:B------:R-:W-:Y:S02]  /*4fa0*/  FSETP.NEU.FTZ.AND P0, PT, R3, R8, PT ;  /* 0x000000080300720b */ /* 0x000fe40003f1d000 */
[----:B------:R-:W-:Y:S02]  /*4fb0*/  SEL R3, R9, RZ, P2 ;  /* 0x000000ff09037207 */ /* 0x000fe40001000000 */
[----:B------:R-:W-:Y:S02]  /*4fc0*/  ISETP.NE.AND P1, PT, R7, RZ, P1 ;  /* 0x000000ff0700720c */ /* 0x000fe40000f25270 */
[----:B------:R-:W-:Y:S02]  /*4fd0*/  SHF.R.U32.HI R3, RZ, R3, R6 ;  /* 0x00000003ff037219 */ /* 0x000fe40000011606 */
[----:B------:R-:W-:-:S02]  /*4fe0*/  PLOP3.LUT P0, PT, P0, P1, PT, 0xa8, 0x0 ;  /* 0x000000000000781c */ /* 0x000fc40000703570 */
[----:B------:R-:W-:Y:S02]  /*4ff0*/  SHF.R.U32.HI R7, RZ, 0x1, R3 ;  /* 0x00000001ff077819 */ /* 0x000fe40000011603 */
[----:B------:R-:W-:-:S04]  /*5000*/  SEL R6, RZ, 0x1, !P0 ;  /* 0x00000001ff067807 */ /* 0x000fc80004000000 */
[----:B------:R-:W-:-:S04]  /*5010*/  LOP3.LUT R6, R6, 0x1, R7, 0xf8, !PT ;  /* 0x0000000106067812 */ /* 0x000fc800078ef807 */
[----:B------:R-:W-:-:S04]  /*5020*/  LOP3.LUT R6, R6, R3, RZ, 0xc0, !PT ;  /* 0x0000000306067212 */ /* 0x000fc800078ec0ff */
[----:B------:R-:W-:-:S04]  /*5030*/  IADD3 R6, R7, R6, RZ ;  /* 0x0000000607067210 */ /* 0x000fc80007ffe0ff */
[----:B------:R-:W-:Y:S01]  /*5040*/  LOP3.LUT R5, R6, R5, RZ, 0xfc, !PT ;  /* 0x0000000506057212 */ /* 0x000fe200078efcff */
[----:B------:R-:W-:Y:S07]  /*5050*/  BRA `(.L_x_128) ;  /* 0x0000004000007947 */ /* 0x000fee0003800000 */
.L_x_127:
[----:B------:R-:W-:-:S04]  /*5060*/  LOP3.LUT R5, R5, 0x80000000, RZ, 0xc0, !PT ;  /* 0x8000000005057812 */ /* 0x000fc800078ec0ff */
[----:B------:R-:W-:Y:S01]  /*5070*/  LOP3.LUT R5, R5, 0x7f800000, RZ, 0xfc, !PT ;  /* 0x7f80000005057812 */ /* 0x000fe200078efcff */
[----:B------:R-:W-:Y:S07]  /*5080*/  BRA `(.L_x_128) ;  /* 0x0000001000007947 */ /* 0x000fee0003800000 */
.L_x_125:
[----:B------:R-:W-:-:S08]  /*5090*/  IMAD R5, R6, 0x800000, R5 ;  /* 0x0080000006057824 */ /* 0x000fd000078e0205 */
.L_x_128:
[----:B------:R-:W-:Y:S05]  /*50a0*/  BSYNC B3 ;  /* 0x0000000000037941 */ /* 0x000fea0003800000 */
.L_x_124:
[----:B------:R-:W-:Y:S02]  /*50b0*/  IMAD.MOV.U32 R6, RZ, RZ, R5 ;  /* 0x000000ffff067224 */ /* 0x000fe400078e0005 */
[----:B------:R-:W-:-:S06]  /*50c0*/  IMAD.MOV.U32 R5, RZ, RZ, 0x0 ;  /* 0x00000000ff057424 */ /* 0x000fcc00078e00ff */
[----:B------:R-:W-:Y:S05]  /*50d0*/  RET.REL.NODEC R4 `(subComputation) ;  /* 0xffffaf2004007950 */ /* 0x000fea0003c3ffff */
.L_x_123:
[----:B------:R-:W-:-:S04]  /*50e0*/  LOP3.LUT R5, R8, 0x80000000, R5, 0x48, !PT ;  /* 0x8000000008057812 */ /* 0x000fc800078e4805 */
[----:B------:R-:W-:Y:S01]  /*50f0*/  LOP3.LUT R6, R5, 0x7f800000, RZ, 0xfc, !PT ;  /* 0x7f80000005067812 */ /* 0x000fe200078efcff */
[----:B------:R-:W-:-:S06]  /*5100*/  IMAD.MOV.U32 R5, RZ, RZ, 0x0 ;  /* 0x00000000ff057424 */ /* 0x000fcc00078e00ff */
[----:B------:R-:W-:Y:S05]  /*5110*/  RET.REL.NODEC R4 `(subComputation) ;  /* 0xffffaee004007950 */ /* 0x000fea0003c3ffff */
.L_x_122:
[----:B------:R-:W-:Y:S02]  /*5120*/  LOP3.LUT R6, R8, 0x80000000, R5, 0x48, !PT ;  /* 0x8000000008067812 */ /* 0x000fe400078e4805 */
[----:B------:R-:W-:-:S06]  /*5130*/  MOV R5, 0x0 ;  /* 0x0000000000057802 */ /* 0x000fcc0000000f00 */
[----:B------:R-:W-:Y:S05]  /*5140*/  RET.REL.NODEC R4 `(subComputation) ;  /* 0xffffaeb004007950 */ /* 0x000fea0003c3ffff */
.L_x_121:
[----:B------:R-:W-:Y:S02]  /*5150*/  IMAD.MOV.U32 R5, RZ, RZ, 0x0 ;  /* 0x00000000ff057424 */ /* 0x000fe400078e00ff */
[----:B------:R-:W-:-:S04]  /*5160*/  IMAD.MOV.U32 R6, RZ, RZ, 0x7fffffff ;  /* 0x7fffffffff067424 */ /* 0x000fc800078e00ff */
[----:B------:R-:W-:Y:S05]  /*5170*/  RET.REL.NODEC R4 `(subComputation) ;  /* 0xffffae8004007950 */ /* 0x000fea0003c3ffff */
.L_x_120:
[----:B------:R-:W-:Y:S02]  /*5180*/  IMAD.MOV.U32 R5, RZ, RZ, 0x0 ;  /* 0x00000000ff057424 */ /* 0x000fe400078e00ff */
[----:B------:R-:W-:-:S04]  /*5190*/  FADD.FTZ R6, R6, 3 ;  /* 0x4040000006067421 */ /* 0x000fc80000010000 */
[----:B------:R-:W-:Y:S05]  /*51a0*/  RET.REL.NODEC R4 `(subComputation) ;  /* 0xffffae5004007950 */ /* 0x000fea0003c3ffff */
.L_x_129:
[----:B------:R-:W-:-:S00]  /*51b0*/  BRA `(.L_x_129) ;  /* 0xfffffff000007947 */ /* 0x000fc0000383ffff */
[----:B------:R-:W-:-:S00]  /*51c0*/  NOP ;  /* 0x0000000000007918 */ /* 0x000fc00000000000 */
[----:B------:R-:W-:-:S00]  /*51d0*/  NOP ;  /* 0x0000000000007918 */ /* 0x000fc00000000000 */
[----:B------:R-:W-:-:S00]  /*51e0*/  NOP ;  /* 0x0000000000007918 */ /* 0x000fc00000000000 */
[----:B------:R-:W-:-:S00]  /*51f0*/  NOP ;  /* 0x0000000000007918 */ /* 0x000fc00000000000 */
.L_x_131:


//--------------------- .nv.global.init           --------------------------
	.section	.nv.global.init,"aw",@progbits
.nv.global.init:
	.type		$str$3,@object
	.size		$str$3,($str$2 - $str$3)
$str$3:
        /*0000*/ 	.byte	0x0a, 0x0a, 0x00
	.type		$str$2,@object
	.size		$str$2,($str$23 - $str$2)
$str$2:
        /*0003*/ 	.byte	0x25, 0x2e, 0x31, 0x66, 0x20, 0x00
	.type		$str$23,@object
	.size		$str$23,($str$13 - $str$23)
$str$23:
        /*0009*/ 	.byte	0x73, 0x79, 0x6e, 0x63, 0x68, 0x65, 0x64, 0x20, 0x0a, 0x00
	.type		$str$13,@object
	.size		$str$13,($str$9 - $str$13)
$str$13:
        /*0013*/ 	.byte	0x62, 0x65, 0x74, 0x61, 0x20, 0x25, 0x64, 0x20, 0x0a, 0x0a, 0x00
	.type		$str$9,@object
	.size		$str$9,($str$5 - $str$9)
$str$9:
        /*001e*/ 	.byte	0x43, 0x4f, 0x53, 0x54, 0x41, 0x4e, 0x54, 0x49, 0x20, 0x0a, 0x0a, 0x00
	.type		$str$5,@object
	.size		$str$5,($str$6 - $str$5)
$str$5:
        /*002a*/ 	.byte	0x52, 0x45, 0x41, 0x44, 0x20, 0x49, 0x4e, 0x53, 0x20, 0x0a, 0x0a, 0x00
	.type		$str$6,@object
	.size		$str$6,($str$4 - $str$6)
$str$6:
        /*0036*/ 	.byte	0x52, 0x45, 0x41, 0x44, 0x20, 0x44, 0x45, 0x4c, 0x53, 0x20, 0x0a, 0x0a, 0x00
	.type		$str$4,@object
	.size		$str$4,($str$14 - $str$4)
$str$4:
        /*0043*/ 	.byte	0x52, 0x45, 0x41, 0x44, 0x20, 0x51, 0x55, 0x41, 0x4c, 0x53, 0x20, 0x0a, 0x0a, 0x00
	.type		$str$14,@object
	.size		$str$14,($str$1 - $str$14)
$str$14:
        /*0051*/ 	.byte	0x65, 0x70, 0x73, 0x69, 0x6c, 0x6f, 0x6e, 0x20, 0x25, 0x64, 0x20, 0x0a, 0x0a, 0x00
	.type		$str$1,@object
	.size		$str$1,($str$10 - $str$1)
$str$1:
        /*005f*/ 	.byte	0x52, 0x45, 0x41, 0x44, 0x20, 0x42, 0x41, 0x53, 0x45, 0x53, 0x20, 0x0a, 0x0a, 0x00
	.type		$str$10,@object
	.size		$str$10,($str$11 - $str$10)
$str$10:
        /*006d*/ 	.byte	0x73, 0x61, 0x6d, 0x70, 0x6c, 0x65, 0x73, 0x3a, 0x20, 0x25, 0x64, 0x20, 0x0a, 0x0a, 0x00
	.type		$str$11,@object
	.size		$str$11,($str$8 - $str$11)
$str$11:
        /*007c*/ 	.byte	0x72, 0x65, 0x61, 0x64, 0x20, 0x6c, 0x65, 0x6e, 0x67, 0x68, 0x74, 0x20, 0x25, 0x64, 0x20, 0x0a
        /*008c*/ 	.byte	0x0a, 0x00
	.type		$str$8,@object
	.size		$str$8,($str$24 - $str$8)
$str$8:
        /*008e*/ 	.byte	0x48, 0x41, 0x50, 0x4c, 0x4f, 0x54, 0x59, 0x50, 0x45, 0x20, 0x42, 0x41, 0x53, 0x45, 0x53, 0x20
        /*009e*/ 	.byte	0x0a, 0x0a, 0x00
	.type		$str$24,@object
	.size		$str$24,($str$16 - $str$24)
$str$24:
        /*00a1*/ 	.byte	0x6f, 0x75, 0x74, 0x20, 0x64, 0x69, 0x20, 0x25, 0x64, 0x3a, 0x20, 0x25, 0x34, 0x2e, 0x32, 0x66
        /*00b1*/ 	.byte	0x20, 0x0a, 0x00
	.type		$str$16,@object
	.size		$str$16,($str - $str$16)
$str$16:
        /*00b4*/ 	.byte	0x72, 0x6f, 0x75, 0x6e, 0x64, 0x20, 0x25, 0x64, 0x20, 0x73, 0x74, 0x61, 0x72, 0x74, 0x69, 0x6e
        /*00c4*/ 	.byte	0x67, 0x0a, 0x00
	.type		$str,@object
	.size		$str,($str$7 - $str)
$str:
        /*00c7*/ 	.byte	0x0a, 0x0a, 0x53, 0x45, 0x52, 0x49, 0x45, 0x20, 0x44, 0x49, 0x20, 0x53, 0x54, 0x41, 0x4d, 0x50
        /*00d7*/ 	.byte	0x45, 0x0a, 0x0a, 0x00
	.type		$str$7,@object
	.size		$str$7,($str$20 - $str$7)
$str$7:
        /*00db*/ 	.byte	0x52, 0x45, 0x41, 0x44, 0x20, 0x4f, 0x56, 0x45, 0x52, 0x41, 0x4c, 0x4c, 0x20, 0x47, 0x43, 0x50
        /*00eb*/ 	.byte	0x20, 0x0a, 0x0a, 0x00
	.type		$str$20,@object
	.size		$str$20,($str$22 - $str$20)
$str$20:
        /*00ef*/ 	.byte	0x70, 0x72, 0x69, 0x6f, 0x72, 0x20, 0x64, 0x69, 0x20, 0x25, 0x64, 0x3a, 0x20, 0x25, 0x34, 0x2e
        /*00ff*/ 	.byte	0x32, 0x66, 0x20, 0x0a, 0x00
	.type		$str$22,@object
	.size		$str$22,($str$12 - $str$22)
$str$22:
        /*0104*/ 	.byte	0x62, 0x65, 0x66, 0x6f, 0x72, 0x65, 0x20, 0x73, 0x79, 0x6e, 0x63, 0x74, 0x68, 0x72, 0x65, 0x61
        /*0114*/ 	.byte	0x64, 0x73, 0x20, 0x0a, 0x00
	.type		$str$12,@object
	.size		$str$12,($str$17 - $str$12)
$str$12:
        /*0119*/ 	.byte	0x68, 0x61, 0x70, 0x6c, 0x6f, 0x74, 0x79, 0x70, 0x65, 0x20, 0x6c, 0x65, 0x6e, 0x67, 0x68, 0x74
        /*0129*/ 	.byte	0x20, 0x25, 0x64, 0x20, 0x0a, 0x0a, 0x00
	.type		$str$17,@object
	.size		$str$17,($str$18 - $str$17)
$str$17:
        /*0130*/ 	.byte	0x69, 0x6e, 0x73, 0x69, 0x64, 0x65, 0x20, 0x66, 0x6f, 0x72, 0x20, 0x6c, 0x6f, 0x6f, 0x70, 0x2c
        /*0140*/ 	.byte	0x20, 0x72, 0x6f, 0x75, 0x6e, 0x64, 0x20, 0x25, 0x64, 0x20, 0x00
	.type		$str$18,@object
	.size		$str$18,($str$15 - $str$18)
$str$18:
        /*014b*/ 	.byte	0x61, 0x62, 0x6f, 0x76, 0x65, 0x20, 0x74, 0x68, 0x65, 0x20, 0x69, 0x66, 0x20, 0x69, 0x3e, 0x3d
        /*015b*/ 	.byte	0x30, 0x2c, 0x20, 0x72, 0x6f, 0x75, 0x6e, 0x64, 0x20, 0x25, 0x64, 0x20, 0x0a, 0x00
	.type		$str$15,@object
	.size		$str$15,($str$19 - $str$15)
$str$15:
        /*0169*/ 	.byte	0x78, 0x20, 0x3a, 0x20, 0x25, 0x64, 0x20, 0x0a, 0x61, 0x20, 0x3a, 0x20, 0x25, 0x64, 0x20, 0x0a
        /*0179*/ 	.byte	0x62, 0x20, 0x3a, 0x20, 0x25, 0x64, 0x20, 0x0a, 0x63, 0x20, 0x3a, 0x20, 0x25, 0x64, 0x20, 0x0a
        /*0189*/ 	.byte	0x00
	.type		$str$19,@object
	.size		$str$19,($str$21 - $str$19)
$str$19:
        /*018a*/ 	.byte	0x72, 0x65, 0x61, 0x64, 0x20, 0x62, 0x61, 0x73, 0x65, 0x73, 0x20, 0x64, 0x69, 0x20, 0x25, 0x64
        /*019a*/ 	.byte	0x3a, 0x20, 0x25, 0x66, 0x20, 0x0a, 0x20, 0x61, 0x6c, 0x6c, 0x65, 0x6c, 0x65, 0x20, 0x62, 0x61
        /*01aa*/ 	.byte	0x73, 0x65, 0x73, 0x20, 0x64, 0x69, 0x20, 0x25, 0x64, 0x3a, 0x20, 0x25, 0x66, 0x20, 0x0a, 0x20
        /*01ba*/ 	.byte	0x00
	.type		$str$21,@object
	.size		$str$21,(.L_21 - $str$21)
$str$21:
        /*01bb*/ 	.byte	0x69, 0x6e, 0x73, 0x69, 0x64, 0x65, 0x20, 0x69, 0x66, 0x20, 0x6d, 0x6f, 0x64, 0x75, 0x6c, 0x6f
        /*01cb*/ 	.byte	0x20, 0x0a, 0x20, 0x69, 0x6e, 0x69, 0x7a, 0x69, 0x61, 0x6c, 0x69, 0x7a, 0x69, 0x6e, 0x67, 0x20
        /*01db*/ 	.byte	0x6d, 0x61, 0x74, 0x63, 0x68, 0x20, 0x64, 0x69, 0x20, 0x25, 0x64, 0x2c, 0x20, 0x25, 0x66, 0x20
        /*01eb*/ 	.byte	0x0a, 0x20, 0x69, 0x6e, 0x69, 0x7a, 0x69, 0x61, 0x6c, 0x69, 0x7a, 0x69, 0x6e, 0x67, 0x20, 0x69
        /*01fb*/ 	.byte	0x6e, 0x73, 0x65, 0x72, 0x74, 0x69, 0x6f, 0x6e, 0x20, 0x64, 0x69, 0x20, 0x25, 0x64, 0x2c, 0x20
        /*020b*/ 	.byte	0x25, 0x66, 0x20, 0x0a, 0x20, 0x69, 0x6e, 0x69, 0x7a, 0x69, 0x61, 0x6c, 0x69, 0x7a, 0x69, 0x6e
        /*021b*/ 	.byte	0x67, 0x20, 0x64, 0x65, 0x6c, 0x65, 0x74, 0x69, 0x6f, 0x6e, 0x20, 0x64, 0x69, 0x20, 0x25, 0x64
        /*022b*/ 	.byte	0x2c, 0x20, 0x25, 0x2e, 0x34, 0x66, 0x20, 0x0a, 0x00
.L_21:


//--------------------- SYMBOLS --------------------------

	.type		vprintf,@function
